	.target	sm_90a

	.elftype	@"ET_EXEC"


//--------------------- .note.nv.tkinfo           --------------------------
	.section	.note.nv.tkinfo,"",@"SHT_NOTE"
	.sectionflags	@"SHF_NOTE_NV_TKINFO"
	.tkinfo
        /*0018*/ 	.word	0x00000002
        /*0030*/ 	.string	""
        /*0030*/ 	.string	"ptxas"
        /*0030*/ 	.string	"Cuda compilation tools, release 13.0, V13.0.88"
        /*0030*/ 	.string	"Build cuda_13.0.r13.0/compiler.36424714_0"
        /*0030*/ 	.string	"-arch sm_90a -m 64 "



//--------------------- .note.nv.cuinfo           --------------------------
	.section	.note.nv.cuinfo,"",@"SHT_NOTE"
	.sectionflags	@"SHF_NOTE_NV_CUINFO"
        /*0018*/ 	.short	0x0002
        /*001a*/ 	.short	0x005a
        /*001c*/ 	.short	0x0082
	.zero		2


//--------------------- .nv.info                  --------------------------
	.section	.nv.info,"",@"SHT_CUDA_INFO"
	.align	4


	//----- nvinfo : EIATTR_REGCOUNT
	.align		4
        /*0000*/ 	.byte	0x04, 0x2f
        /*0002*/ 	.short	(.L_15 - .L_14)
	.align		4
.L_14:
        /*0004*/ 	.word	index@(_ZN7cutlass13device_kernelINS_4gemm6kernel13GemmUniversalIN4cute5tupleIJiiiiEEENS1_10collective13CollectiveMmaINS1_34MainloopSm90TmaGmmaWarpSpecializedILi28ENS5_IJNS4_1CILi4EEENSA_ILi1EEESC_EEENS1_32KernelTmaWarpSpecializedPingpongEEENS5_IJNSA_ILi64EEESG_NSA_ILi32EEEEEENS_6half_tENS5_IJlSC_lEEESJ_SK_NS4_8TiledMMAINS4_8MMA_AtomIJNS4_4SM904GMMA25MMA_64x64x16_F32F16F16_SSILNSO_5MajorE0ELSQ_0ELNSO_7ScaleInE1ELSR_1EEEEEENS4_6LayoutINS5_IJSC_SC_SC_EEENS5_IJNSA_ILi0EEESW_SW_EEEEENS5_IJNS4_10UnderscoreESZ_SZ_EEEEENS4_13SM90_TMA_LOADENS4_14ComposedLayoutINS4_7SwizzleILi2ELi4ELi3EEENS4_18smem_ptr_flag_bitsILi16EEENSU_INS5_IJNSA_ILi8EEESH_EEENS5_IJSH_SC_EEEEEEEvNS4_8identityENS4_23SM90_TMA_LOAD_MULTICASTES1C_vS1D_EENS_8epilogue10collective6detail29Sm90TmaWarpSpecializedAdapterINS1H_15DefaultEpilogueISJ_SK_SK_NS1G_6thread17LinearCombinationISJ_Li1EffLNS1L_9ScaleType4KindE0ELNS_15FloatRoundStyleE2ESJ_EENS1_15EpilogueDefaultEEEEEvvEEEEvNT_6ParamsE)
        /*0008*/ 	.word	0x000000a8


	//----- nvinfo : EIATTR_FRAME_SIZE
	.align		4
.L_15:
        /*000c*/ 	.byte	0x04, 0x11
        /*000e*/ 	.short	(.L_17 - .L_16)
	.align		4
.L_16:
        /*0010*/ 	.word	index@(_ZN7cutlass13device_kernelINS_4gemm6kernel13GemmUniversalIN4cute5tupleIJiiiiEEENS1_10collective13CollectiveMmaINS1_34MainloopSm90TmaGmmaWarpSpecializedILi28ENS5_IJNS4_1CILi4EEENSA_ILi1EEESC_EEENS1_32KernelTmaWarpSpecializedPingpongEEENS5_IJNSA_ILi64EEESG_NSA_ILi32EEEEEENS_6half_tENS5_IJlSC_lEEESJ_SK_NS4_8TiledMMAINS4_8MMA_AtomIJNS4_4SM904GMMA25MMA_64x64x16_F32F16F16_SSILNSO_5MajorE0ELSQ_0ELNSO_7ScaleInE1ELSR_1EEEEEENS4_6LayoutINS5_IJSC_SC_SC_EEENS5_IJNSA_ILi0EEESW_SW_EEEEENS5_IJNS4_10UnderscoreESZ_SZ_EEEEENS4_13SM90_TMA_LOADENS4_14ComposedLayoutINS4_7SwizzleILi2ELi4ELi3EEENS4_18smem_ptr_flag_bitsILi16EEENSU_INS5_IJNSA_ILi8EEESH_EEENS5_IJSH_SC_EEEEEEEvNS4_8identityENS4_23SM90_TMA_LOAD_MULTICASTES1C_vS1D_EENS_8epilogue10collective6detail29Sm90TmaWarpSpecializedAdapterINS1H_15DefaultEpilogueISJ_SK_SK_NS1G_6thread17LinearCombinationISJ_Li1EffLNS1L_9ScaleType4KindE0ELNS_15FloatRoundStyleE2ESJ_EENS1_15EpilogueDefaultEEEEEvvEEEEvNT_6ParamsE)
        /*0014*/ 	.word	0x00000008


	//----- nvinfo : EIATTR_MIN_STACK_SIZE
	.align		4
.L_17:
        /*0018*/ 	.byte	0x04, 0x12
        /*001a*/ 	.short	(.L_19 - .L_18)
	.align		4
.L_18:
        /*001c*/ 	.word	index@(_ZN7cutlass13device_kernelINS_4gemm6kernel13GemmUniversalIN4cute5tupleIJiiiiEEENS1_10collective13CollectiveMmaINS1_34MainloopSm90TmaGmmaWarpSpecializedILi28ENS5_IJNS4_1CILi4EEENSA_ILi1EEESC_EEENS1_32KernelTmaWarpSpecializedPingpongEEENS5_IJNSA_ILi64EEESG_NSA_ILi32EEEEEENS_6half_tENS5_IJlSC_lEEESJ_SK_NS4_8TiledMMAINS4_8MMA_AtomIJNS4_4SM904GMMA25MMA_64x64x16_F32F16F16_SSILNSO_5MajorE0ELSQ_0ELNSO_7ScaleInE1ELSR_1EEEEEENS4_6LayoutINS5_IJSC_SC_SC_EEENS5_IJNSA_ILi0EEESW_SW_EEEEENS5_IJNS4_10UnderscoreESZ_SZ_EEEEENS4_13SM90_TMA_LOADENS4_14ComposedLayoutINS4_7SwizzleILi2ELi4ELi3EEENS4_18smem_ptr_flag_bitsILi16EEENSU_INS5_IJNSA_ILi8EEESH_EEENS5_IJSH_SC_EEEEEEEvNS4_8identityENS4_23SM90_TMA_LOAD_MULTICASTES1C_vS1D_EENS_8epilogue10collective6detail29Sm90TmaWarpSpecializedAdapterINS1H_15DefaultEpilogueISJ_SK_SK_NS1G_6thread17LinearCombinationISJ_Li1EffLNS1L_9ScaleType4KindE0ELNS_15FloatRoundStyleE2ESJ_EENS1_15EpilogueDefaultEEEEEvvEEEEvNT_6ParamsE)
        /*0020*/ 	.word	0x00000008
.L_19:


//--------------------- .nv.compat                --------------------------
	.section	.nv.compat,"",@"SHT_CUDA_COMPAT_INFO"
	.align	4
        /*0000*/ 	.byte	0x02, 0x09, 0x01, 0x00, 0x02, 0x02, 0x04, 0x00, 0x02, 0x05, 0x05, 0x00, 0x03, 0x07, 0x01, 0x01
        /*0010*/ 	.byte	0x02, 0x03, 0x01, 0x00, 0x02, 0x06, 0x01, 0x00, 0x04, 0x0b, 0x08, 0x00, 0x00, 0x00, 0x00, 0x00
        /*0020*/ 	.byte	0x00, 0x00, 0x00, 0x00


//--------------------- .nv.info._ZN7cutlass13device_kernelINS_4gemm6kernel13GemmUniversalIN4cute5tupleIJiiiiEEENS1_10collective13CollectiveMmaINS1_34MainloopSm90TmaGmmaWarpSpecializedILi28ENS5_IJNS4_1CILi4EEENSA_ILi1EEESC_EEENS1_32KernelTmaWarpSpecializedPingpongEEENS5_IJNSA_ILi64EEESG_NSA_ILi32EEEEEENS_6half_tENS5_IJlSC_lEEESJ_SK_NS4_8TiledMMAINS4_8MMA_AtomIJNS4_4SM904GMMA25MMA_64x64x16_F32F16F16_SSILNSO_5MajorE0ELSQ_0ELNSO_7ScaleInE1ELSR_1EEEEEENS4_6LayoutINS5_IJSC_SC_SC_EEENS5_IJNSA_ILi0EEESW_SW_EEEEENS5_IJNS4_10UnderscoreESZ_SZ_EEEEENS4_13SM90_TMA_LOADENS4_14ComposedLayoutINS4_7SwizzleILi2ELi4ELi3EEENS4_18smem_ptr_flag_bitsILi16EEENSU_INS5_IJNSA_ILi8EEESH_EEENS5_IJSH_SC_EEEEEEEvNS4_8identityENS4_23SM90_TMA_LOAD_MULTICASTES1C_vS1D_EENS_8epilogue10collective6detail29Sm90TmaWarpSpecializedAdapterINS1H_15DefaultEpilogueISJ_SK_SK_NS1G_6thread17LinearCombinationISJ_Li1EffLNS1L_9ScaleType4KindE0ELNS_15FloatRoundStyleE2ESJ_EENS1_15EpilogueDefaultEEEEEvvEEEEvNT_6ParamsE --------------------------
	.section	.nv.info._ZN7cutlass13device_kernelINS_4gemm6kernel13GemmUniversalIN4cute5tupleIJiiiiEEENS1_10collective13CollectiveMmaINS1_34MainloopSm90TmaGmmaWarpSpecializedILi28ENS5_IJNS4_1CILi4EEENSA_ILi1EEESC_EEENS1_32KernelTmaWarpSpecializedPingpongEEENS5_IJNSA_ILi64EEESG_NSA_ILi32EEEEEENS_6half_tENS5_IJlSC_lEEESJ_SK_NS4_8TiledMMAINS4_8MMA_AtomIJNS4_4SM904GMMA25MMA_64x64x16_F32F16F16_SSILNSO_5MajorE0ELSQ_0ELNSO_7ScaleInE1ELSR_1EEEEEENS4_6LayoutINS5_IJSC_SC_SC_EEENS5_IJNSA_ILi0EEESW_SW_EEEEENS5_IJNS4_10UnderscoreESZ_SZ_EEEEENS4_13SM90_TMA_LOADENS4_14ComposedLayoutINS4_7SwizzleILi2ELi4ELi3EEENS4_18smem_ptr_flag_bitsILi16EEENSU_INS5_IJNSA_ILi8EEESH_EEENS5_IJSH_SC_EEEEEEEvNS4_8identityENS4_23SM90_TMA_LOAD_MULTICASTES1C_vS1D_EENS_8epilogue10collective6detail29Sm90TmaWarpSpecializedAdapterINS1H_15DefaultEpilogueISJ_SK_SK_NS1G_6thread17LinearCombinationISJ_Li1EffLNS1L_9ScaleType4KindE0ELNS_15FloatRoundStyleE2ESJ_EENS1_15EpilogueDefaultEEEEEvvEEEEvNT_6ParamsE,"",@"SHT_CUDA_INFO"
	.sectionflags	@""
	.align	4


	//----- nvinfo : EIATTR_CUDA_API_VERSION
	.align		4
        /*0000*/ 	.byte	0x04, 0x37
        /*0002*/ 	.short	(.L_21 - .L_20)
.L_20:
        /*0004*/ 	.word	0x00000082


	//----- nvinfo : EIATTR_KPARAM_INFO
	.align		4
.L_21:
        /*0008*/ 	.byte	0x04, 0x17
        /*000a*/ 	.short	(.L_23 - .L_22)
.L_22:
        /*000c*/ 	.word	0x00000000
        /*0010*/ 	.short	0x0000
        /*0012*/ 	.short	0x0070
        /*0014*/ 	.byte	0x00, 0xf0, 0x01, 0x10


	//----- nvinfo : EIATTR_SPARSE_MMA_MASK
	.align		4
.L_23:
        /*0018*/ 	.byte	0x03, 0x50
        /*001a*/ 	.short	0x0000


	//----- nvinfo : EIATTR_MAXREG_COUNT
	.align		4
        /*001c*/ 	.byte	0x03, 0x1b
        /*001e*/ 	.short	0x00a8


	//----- nvinfo : EIATTR_NUM_BARRIERS
	.align		4
        /*0020*/ 	.byte	0x02, 0x4c
        /*0022*/ 	.byte	0x01
	.zero		1


	//----- nvinfo : EIATTR_EXTERNS
	.align		4
        /*0024*/ 	.byte	0x04, 0x0f
        /*0026*/ 	.short	(.L_25 - .L_24)


	//   ....[0]....
	.align		4
.L_24:
        /*0028*/ 	.word	index@(__assertfail)


	//----- nvinfo : EIATTR_ANNOTATIONS
	.align		4
.L_25:
        /*002c*/ 	.byte	0x04, 0x55
        /*002e*/ 	.short	(.L_27 - .L_26)


	//   ....[0]....
.L_26:
        /*0030*/ 	.word	0x00000001
        /*0034*/ 	.byte	0x00, 0x11, 0x00, 0x00, 0x01, 0x00, 0x00, 0x00, 0xf0, 0x46, 0x00, 0x00, 0x01, 0x00, 0x00, 0x00
        /*0044*/ 	.byte	0x70, 0x53, 0x00, 0x00


	//----- nvinfo : EIATTR_MERCURY_ISA_VERSION
	.align		4
.L_27:
        /*0048*/ 	.byte	0x03, 0x5f
        /*004a*/ 	.short	0x0101


	//----- nvinfo : EIATTR_INT_WARP_WIDE_INSTR_OFFSETS
	.align		4
        /*004c*/ 	.byte	0x04, 0x31
        /*004e*/ 	.short	(.L_29 - .L_28)


	//   ....[0]....
.L_28:
        /*0050*/ 	.word	0x000008d0


	//   ....[1]....
        /*0054*/ 	.word	0x000008f0


	//   ....[2]....
        /*0058*/ 	.word	0x00000910


	//   ....[3]....
        /*005c*/ 	.word	0x00000a00


	//   ....[4]....
        /*0060*/ 	.word	0x00000a20


	//   ....[5]....
        /*0064*/ 	.word	0x00000a30


	//   ....[6]....
        /*0068*/ 	.word	0x00000ae0


	//   ....[7]....
        /*006c*/ 	.word	0x00000b30


	//   ....[8]....
        /*0070*/ 	.word	0x00002170


	//----- nvinfo : EIATTR_COOP_GROUP_MASK_REGIDS
	.align		4
.L_29:
        /*0074*/ 	.byte	0x04, 0x29
        /*0076*/ 	.short	(.L_31 - .L_30)


	//   ....[0]....
.L_30:
        /*0078*/ 	.word	0xffffffff


	//   ....[1]....
        /*007c*/ 	.word	0xffffffff


	//   ....[2]....
        /*0080*/ 	.word	0xffffffff


	//   ....[3]....
        /*0084*/ 	.word	0xffffffff


	//   ....[4]....
        /*0088*/ 	.word	0xffffffff


	//   ....[5]....
        /*008c*/ 	.word	0xffffffff


	//   ....[6]....
        /*0090*/ 	.word	0xffffffff


	//----- nvinfo : EIATTR_COOP_GROUP_INSTR_OFFSETS
	.align		4
.L_31:
        /*0094*/ 	.byte	0x04, 0x28
        /*0096*/ 	.short	(.L_33 - .L_32)


	//   ....[0]....
.L_32:
        /*0098*/ 	.word	0x00000070


	//   ....[1]....
        /*009c*/ 	.word	0x00000080


	//   ....[2]....
        /*00a0*/ 	.word	0x00000140


	//   ....[3]....
        /*00a4*/ 	.word	0x00000660


	//   ....[4]....
        /*00a8*/ 	.word	0x000006a0


	//   ....[5]....
        /*00ac*/ 	.word	0x00000a50


	//   ....[6]....
        /*00b0*/ 	.word	0x00000ca0


	//----- nvinfo : EIATTR_REG_RECONFIG
	.align		4
.L_33:
        /*00b4*/ 	.byte	0x01, 0x54
	.zero		2


	//----- nvinfo : EIATTR_SYSCALL_OFFSETS
	.align		4
        /*00b8*/ 	.byte	0x04, 0x46
        /*00ba*/ 	.short	(.L_35 - .L_34)


	//   ....[0]....
.L_34:
        /*00bc*/ 	.word	0x00001bb0


	//----- nvinfo : EIATTR_MBARRIER_INSTR_OFFSETS
	.align		4
.L_35:
        /*00c0*/ 	.byte	0x04, 0x39
        /*00c2*/ 	.short	(.L_37 - .L_36)


	//   ....[0]....
.L_36:
        /*00c4*/ 	.word	0x000002a0
        /*00c8*/ 	.word	0x000000ff
        /*00cc*/ 	.word	0x00000000
        /*00d0*/ 	.short	0x0100
        /*00d2*/ 	.byte	0x08
	.zero		1


	//   ....[1]....
        /*00d4*/ 	.word	0x000002b0
        /*00d8*/ 	.word	0x000000ff
        /*00dc*/ 	.word	0x000000e0
        /*00e0*/ 	.short	0x0100
        /*00e2*/ 	.byte	0x08
	.zero		1


	//   ....[2]....
        /*00e4*/ 	.word	0x000002c0
        /*00e8*/ 	.word	0x000000ff
        /*00ec*/ 	.word	0x00000008
        /*00f0*/ 	.short	0x0100
        /*00f2*/ 	.byte	0x08
	.zero		1


	//   ....[3]....
        /*00f4*/ 	.word	0x000002d0
        /*00f8*/ 	.word	0x000000ff
        /*00fc*/ 	.word	0x000000e8
        /*0100*/ 	.short	0x0100
        /*0102*/ 	.byte	0x08
	.zero		1


	//   ....[4]....
        /*0104*/ 	.word	0x000002e0
        /*0108*/ 	.word	0x000000ff
        /*010c*/ 	.word	0x00000010
        /*0110*/ 	.short	0x0100
        /*0112*/ 	.byte	0x08
	.zero		1


	//   ....[5]....
        /*0114*/ 	.word	0x000002f0
        /*0118*/ 	.word	0x000000ff
        /*011c*/ 	.word	0x000000f0
        /*0120*/ 	.short	0x0100
        /*0122*/ 	.byte	0x08
	.zero		1


	//   ....[6]....
        /*0124*/ 	.word	0x00000300
        /*0128*/ 	.word	0x000000ff
        /*012c*/ 	.word	0x00000018
        /*0130*/ 	.short	0x0100
        /*0132*/ 	.byte	0x08
	.zero		1


	//   ....[7]....
        /*0134*/ 	.word	0x00000310
        /*0138*/ 	.word	0x000000ff
        /*013c*/ 	.word	0x000000f8
        /*0140*/ 	.short	0x0100
        /*0142*/ 	.byte	0x08
	.zero		1


	//   ....[8]....
        /*0144*/ 	.word	0x00000320
        /*0148*/ 	.word	0x000000ff
        /*014c*/ 	.word	0x00000020
        /*0150*/ 	.short	0x0100
        /*0152*/ 	.byte	0x08
	.zero		1


	//   ....[9]....
        /*0154*/ 	.word	0x00000330
        /*0158*/ 	.word	0x000000ff
        /*015c*/ 	.word	0x00000100
        /*0160*/ 	.short	0x0100
        /*0162*/ 	.byte	0x08
	.zero		1


	//   ....[10]....
        /*0164*/ 	.word	0x00000340
        /*0168*/ 	.word	0x000000ff
        /*016c*/ 	.word	0x00000028
        /*0170*/ 	.short	0x0100
        /*0172*/ 	.byte	0x08
	.zero		1


	//   ....[11]....
        /*0174*/ 	.word	0x00000350
        /*0178*/ 	.word	0x000000ff
        /*017c*/ 	.word	0x00000108
        /*0180*/ 	.short	0x0100
        /*0182*/ 	.byte	0x08
	.zero		1


	//   ....[12]....
        /*0184*/ 	.word	0x00000360
        /*0188*/ 	.word	0x000000ff
        /*018c*/ 	.word	0x00000030
        /*0190*/ 	.short	0x0100
        /*0192*/ 	.byte	0x08
	.zero		1


	//   ....[13]....
        /*0194*/ 	.word	0x00000370
        /*0198*/ 	.word	0x000000ff
        /*019c*/ 	.word	0x00000110
        /*01a0*/ 	.short	0x0100
        /*01a2*/ 	.byte	0x08
	.zero		1


	//   ....[14]....
        /*01a4*/ 	.word	0x00000380
        /*01a8*/ 	.word	0x000000ff
        /*01ac*/ 	.word	0x00000038
        /*01b0*/ 	.short	0x0100
        /*01b2*/ 	.byte	0x08
	.zero		1


	//   ....[15]....
        /*01b4*/ 	.word	0x00000390
        /*01b8*/ 	.word	0x000000ff
        /*01bc*/ 	.word	0x00000118
        /*01c0*/ 	.short	0x0100
        /*01c2*/ 	.byte	0x08
	.zero		1


	//   ....[16]....
        /*01c4*/ 	.word	0x000003a0
        /*01c8*/ 	.word	0x000000ff
        /*01cc*/ 	.word	0x00000040
        /*01d0*/ 	.short	0x0100
        /*01d2*/ 	.byte	0x08
	.zero		1


	//   ....[17]....
        /*01d4*/ 	.word	0x000003b0
        /*01d8*/ 	.word	0x000000ff
        /*01dc*/ 	.word	0x00000120
        /*01e0*/ 	.short	0x0100
        /*01e2*/ 	.byte	0x08
	.zero		1


	//   ....[18]....
        /*01e4*/ 	.word	0x000003c0
        /*01e8*/ 	.word	0x000000ff
        /*01ec*/ 	.word	0x00000048
        /*01f0*/ 	.short	0x0100
        /*01f2*/ 	.byte	0x08
	.zero		1


	//   ....[19]....
        /*01f4*/ 	.word	0x000003d0
        /*01f8*/ 	.word	0x000000ff
        /*01fc*/ 	.word	0x00000128
        /*0200*/ 	.short	0x0100
        /*0202*/ 	.byte	0x08
	.zero		1


	//   ....[20]....
        /*0204*/ 	.word	0x000003e0
        /*0208*/ 	.word	0x000000ff
        /*020c*/ 	.word	0x00000050
        /*0210*/ 	.short	0x0100
        /*0212*/ 	.byte	0x08
	.zero		1


	//   ....[21]....
        /*0214*/ 	.word	0x000003f0
        /*0218*/ 	.word	0x000000ff
        /*021c*/ 	.word	0x00000130
        /*0220*/ 	.short	0x0100
        /*0222*/ 	.byte	0x08
	.zero		1


	//   ....[22]....
        /*0224*/ 	.word	0x00000400
        /*0228*/ 	.word	0x000000ff
        /*022c*/ 	.word	0x00000058
        /*0230*/ 	.short	0x0100
        /*0232*/ 	.byte	0x08
	.zero		1


	//   ....[23]....
        /*0234*/ 	.word	0x00000410
        /*0238*/ 	.word	0x000000ff
        /*023c*/ 	.word	0x00000138
        /*0240*/ 	.short	0x0100
        /*0242*/ 	.byte	0x08
	.zero		1


	//   ....[24]....
        /*0244*/ 	.word	0x00000420
        /*0248*/ 	.word	0x000000ff
        /*024c*/ 	.word	0x00000060
        /*0250*/ 	.short	0x0100
        /*0252*/ 	.byte	0x08
	.zero		1


	//   ....[25]....
        /*0254*/ 	.word	0x00000430
        /*0258*/ 	.word	0x000000ff
        /*025c*/ 	.word	0x00000140
        /*0260*/ 	.short	0x0100
        /*0262*/ 	.byte	0x08
	.zero		1


	//   ....[26]....
        /*0264*/ 	.word	0x00000440
        /*0268*/ 	.word	0x000000ff
        /*026c*/ 	.word	0x00000068
        /*0270*/ 	.short	0x0100
        /*0272*/ 	.byte	0x08
	.zero		1


	//   ....[27]....
        /*0274*/ 	.word	0x00000450
        /*0278*/ 	.word	0x000000ff
        /*027c*/ 	.word	0x00000148
        /*0280*/ 	.short	0x0100
        /*0282*/ 	.byte	0x08
	.zero		1


	//   ....[28]....
        /*0284*/ 	.word	0x00000460
        /*0288*/ 	.word	0x000000ff
        /*028c*/ 	.word	0x00000070
        /*0290*/ 	.short	0x0100
        /*0292*/ 	.byte	0x08
	.zero		1


	//   ....[29]....
        /*0294*/ 	.word	0x00000470
        /*0298*/ 	.word	0x000000ff
        /*029c*/ 	.word	0x00000150
        /*02a0*/ 	.short	0x0100
        /*02a2*/ 	.byte	0x08
	.zero		1


	//   ....[30]....
        /*02a4*/ 	.word	0x00000480
        /*02a8*/ 	.word	0x000000ff
        /*02ac*/ 	.word	0x00000078
        /*02b0*/ 	.short	0x0100
        /*02b2*/ 	.byte	0x08
	.zero		1


	//   ....[31]....
        /*02b4*/ 	.word	0x00000490
        /*02b8*/ 	.word	0x000000ff
        /*02bc*/ 	.word	0x00000158
        /*02c0*/ 	.short	0x0100
        /*02c2*/ 	.byte	0x08
	.zero		1


	//   ....[32]....
        /*02c4*/ 	.word	0x000004a0
        /*02c8*/ 	.word	0x000000ff
        /*02cc*/ 	.word	0x00000080
        /*02d0*/ 	.short	0x0100
        /*02d2*/ 	.byte	0x08
	.zero		1


	//   ....[33]....
        /*02d4*/ 	.word	0x000004b0
        /*02d8*/ 	.word	0x000000ff
        /*02dc*/ 	.word	0x00000160
        /*02e0*/ 	.short	0x0100
        /*02e2*/ 	.byte	0x08
	.zero		1


	//   ....[34]....
        /*02e4*/ 	.word	0x000004c0
        /*02e8*/ 	.word	0x000000ff
        /*02ec*/ 	.word	0x00000088
        /*02f0*/ 	.short	0x0100
        /*02f2*/ 	.byte	0x08
	.zero		1


	//   ....[35]....
        /*02f4*/ 	.word	0x000004d0
        /*02f8*/ 	.word	0x000000ff
        /*02fc*/ 	.word	0x00000168
        /*0300*/ 	.short	0x0100
        /*0302*/ 	.byte	0x08
	.zero		1


	//   ....[36]....
        /*0304*/ 	.word	0x000004e0
        /*0308*/ 	.word	0x000000ff
        /*030c*/ 	.word	0x00000090
        /*0310*/ 	.short	0x0100
        /*0312*/ 	.byte	0x08
	.zero		1


	//   ....[37]....
        /*0314*/ 	.word	0x000004f0
        /*0318*/ 	.word	0x000000ff
        /*031c*/ 	.word	0x00000170
        /*0320*/ 	.short	0x0100
        /*0322*/ 	.byte	0x08
	.zero		1


	//   ....[38]....
        /*0324*/ 	.word	0x00000500
        /*0328*/ 	.word	0x000000ff
        /*032c*/ 	.word	0x00000098
        /*0330*/ 	.short	0x0100
        /*0332*/ 	.byte	0x08
	.zero		1


	//   ....[39]....
        /*0334*/ 	.word	0x00000510
        /*0338*/ 	.word	0x000000ff
        /*033c*/ 	.word	0x00000178
        /*0340*/ 	.short	0x0100
        /*0342*/ 	.byte	0x08
	.zero		1


	//   ....[40]....
        /*0344*/ 	.word	0x00000520
        /*0348*/ 	.word	0x000000ff
        /*034c*/ 	.word	0x000000a0
        /*0350*/ 	.short	0x0100
        /*0352*/ 	.byte	0x08
	.zero		1


	//   ....[41]....
        /*0354*/ 	.word	0x00000530
        /*0358*/ 	.word	0x000000ff
        /*035c*/ 	.word	0x00000180
        /*0360*/ 	.short	0x0100
        /*0362*/ 	.byte	0x08
	.zero		1


	//   ....[42]....
        /*0364*/ 	.word	0x00000540
        /*0368*/ 	.word	0x000000ff
        /*036c*/ 	.word	0x000000a8
        /*0370*/ 	.short	0x0100
        /*0372*/ 	.byte	0x08
	.zero		1


	//   ....[43]....
        /*0374*/ 	.word	0x00000550
        /*0378*/ 	.word	0x000000ff
        /*037c*/ 	.word	0x00000188
        /*0380*/ 	.short	0x0100
        /*0382*/ 	.byte	0x08
	.zero		1


	//   ....[44]....
        /*0384*/ 	.word	0x00000560
        /*0388*/ 	.word	0x000000ff
        /*038c*/ 	.word	0x000000b0
        /*0390*/ 	.short	0x0100
        /*0392*/ 	.byte	0x08
	.zero		1


	//   ....[45]....
        /*0394*/ 	.word	0x00000570
        /*0398*/ 	.word	0x000000ff
        /*039c*/ 	.word	0x00000190
        /*03a0*/ 	.short	0x0100
        /*03a2*/ 	.byte	0x08
	.zero		1


	//   ....[46]....
        /*03a4*/ 	.word	0x00000580
        /*03a8*/ 	.word	0x000000ff
        /*03ac*/ 	.word	0x000000b8
        /*03b0*/ 	.short	0x0100
        /*03b2*/ 	.byte	0x08
	.zero		1


	//   ....[47]....
        /*03b4*/ 	.word	0x00000590
        /*03b8*/ 	.word	0x000000ff
        /*03bc*/ 	.word	0x00000198
        /*03c0*/ 	.short	0x0100
        /*03c2*/ 	.byte	0x08
	.zero		1


	//   ....[48]....
        /*03c4*/ 	.word	0x000005a0
        /*03c8*/ 	.word	0x000000ff
        /*03cc*/ 	.word	0x000000c0
        /*03d0*/ 	.short	0x0100
        /*03d2*/ 	.byte	0x08
	.zero		1


	//   ....[49]....
        /*03d4*/ 	.word	0x000005b0
        /*03d8*/ 	.word	0x000000ff
        /*03dc*/ 	.word	0x000001a0
        /*03e0*/ 	.short	0x0100
        /*03e2*/ 	.byte	0x08
	.zero		1


	//   ....[50]....
        /*03e4*/ 	.word	0x000005c0
        /*03e8*/ 	.word	0x000000ff
        /*03ec*/ 	.word	0x000000c8
        /*03f0*/ 	.short	0x0100
        /*03f2*/ 	.byte	0x08
	.zero		1


	//   ....[51]....
        /*03f4*/ 	.word	0x000005d0
        /*03f8*/ 	.word	0x000000ff
        /*03fc*/ 	.word	0x000001a8
        /*0400*/ 	.short	0x0100
        /*0402*/ 	.byte	0x08
	.zero		1


	//   ....[52]....
        /*0404*/ 	.word	0x000005e0
        /*0408*/ 	.word	0x000000ff
        /*040c*/ 	.word	0x000000d0
        /*0410*/ 	.short	0x0100
        /*0412*/ 	.byte	0x08
	.zero		1


	//   ....[53]....
        /*0414*/ 	.word	0x000005f0
        /*0418*/ 	.word	0x000000ff
        /*041c*/ 	.word	0x000001b0
        /*0420*/ 	.short	0x0100
        /*0422*/ 	.byte	0x08
	.zero		1


	//   ....[54]....
        /*0424*/ 	.word	0x00000600
        /*0428*/ 	.word	0x000000ff
        /*042c*/ 	.word	0x000000d8
        /*0430*/ 	.short	0x0100
        /*0432*/ 	.byte	0x08
	.zero		1


	//   ....[55]....
        /*0434*/ 	.word	0x00000610
        /*0438*/ 	.word	0x000000ff
        /*043c*/ 	.word	0x000001b8
        /*0440*/ 	.short	0x0100
        /*0442*/ 	.byte	0x08
	.zero		1


	//   ....[56]....
        /*0444*/ 	.word	0x00000b60
        /*0448*/ 	.word	0x000000ff
        /*044c*/ 	.word	0x000001f0
        /*0450*/ 	.short	0x0100
        /*0452*/ 	.byte	0x08
	.zero		1


	//   ....[57]....
        /*0454*/ 	.word	0x00000bf0
        /*0458*/ 	.word	0x000000ff
        /*045c*/ 	.word	0x000001f8
        /*0460*/ 	.short	0x0100
        /*0462*/ 	.byte	0x08
	.zero		1


	//   ....[58]....
        /*0464*/ 	.word	0x00000c20
        /*0468*/ 	.word	0x000000ff
        /*046c*/ 	.word	0x000001d0
        /*0470*/ 	.short	0x0100
        /*0472*/ 	.byte	0x09
	.zero		1


	//   ....[59]....
        /*0474*/ 	.word	0x00000c30
        /*0478*/ 	.word	0x000000ff
        /*047c*/ 	.word	0x000001d8
        /*0480*/ 	.short	0x0100
        /*0482*/ 	.byte	0x09
	.zero		1


	//   ....[60]....
        /*0484*/ 	.word	0x00000c40
        /*0488*/ 	.word	0x000000ff
        /*048c*/ 	.word	0x000001e0
        /*0490*/ 	.short	0x0100
        /*0492*/ 	.byte	0x09
	.zero		1


	//   ....[61]....
        /*0494*/ 	.word	0x00000c50
        /*0498*/ 	.word	0x000000ff
        /*049c*/ 	.word	0x000001e8
        /*04a0*/ 	.short	0x0100
        /*04a2*/ 	.byte	0x09
	.zero		1


	//   ....[62]....
        /*04a4*/ 	.word	0x00001a90
        /*04a8*/ 	.word	0x0000003f
        /*04ac*/ 	.word	0x00000000
        /*04b0*/ 	.short	0x010a
        /*04b2*/ 	.byte	0x2a
	.zero		1


	//   ....[63]....
        /*04b4*/ 	.word	0x00001c30
        /*04b8*/ 	.word	0x00000003
        /*04bc*/ 	.word	0x00000000
        /*04c0*/ 	.short	0x010a
        /*04c2*/ 	.byte	0x3f
	.zero		1


	//   ....[64]....
        /*04c4*/ 	.word	0x00001c70
        /*04c8*/ 	.word	0x00000003
        /*04cc*/ 	.word	0x00000000
        /*04d0*/ 	.short	0x010a
        /*04d2*/ 	.byte	0x3f
	.zero		1


	//   ....[65]....
        /*04d4*/ 	.word	0x00001e70
        /*04d8*/ 	.word	0x000000ff
        /*04dc*/ 	.word	0x00000000
        /*04e0*/ 	.short	0x010a
        /*04e2*/ 	.byte	0x04
	.zero		1


	//   ....[66]....
        /*04e4*/ 	.word	0x00001eb0
        /*04e8*/ 	.word	0x000000ff
        /*04ec*/ 	.word	0x00000000
        /*04f0*/ 	.short	0x010a
        /*04f2*/ 	.byte	0x04
	.zero		1


	//   ....[67]....
        /*04f4*/ 	.word	0x00002010
        /*04f8*/ 	.word	0x00000005
        /*04fc*/ 	.word	0x00000000
        /*0500*/ 	.short	0x0101
        /*0502*/ 	.byte	0x3f
	.zero		1


	//   ....[68]....
        /*0504*/ 	.word	0x00002110
        /*0508*/ 	.word	0x00000040
        /*050c*/ 	.word	0x00000000
        /*0510*/ 	.short	0x0101
        /*0512*/ 	.byte	0x2f
	.zero		1


	//   ....[69]....
        /*0514*/ 	.word	0x00002210
        /*0518*/ 	.word	0x00000003
        /*051c*/ 	.word	0x00000000
        /*0520*/ 	.short	0x0101
        /*0522*/ 	.byte	0x3f
	.zero		1


	//   ....[70]....
        /*0524*/ 	.word	0x000022d0
        /*0528*/ 	.word	0x0000003f
        /*052c*/ 	.word	0x00000010
        /*0530*/ 	.short	0x010a
        /*0532*/ 	.byte	0x2a
	.zero		1


	//   ....[71]....
        /*0534*/ 	.word	0x00004710
        /*0538*/ 	.word	0x00000042
        /*053c*/ 	.word	0x00000000
        /*0540*/ 	.short	0x0101
        /*0542*/ 	.byte	0x2f
	.zero		1


	//   ....[72]....
        /*0544*/ 	.word	0x000050c0
        /*0548*/ 	.word	0x0000000d
        /*054c*/ 	.word	0x000000e0
        /*0550*/ 	.short	0x010a
        /*0552*/ 	.byte	0x3f
	.zero		1


	//   ....[73]....
        /*0554*/ 	.word	0x00005480
        /*0558*/ 	.word	0x00000002
        /*055c*/ 	.word	0x000001f8
        /*0560*/ 	.short	0x0101
        /*0562*/ 	.byte	0x3f
	.zero		1


	//   ....[74]....
        /*0564*/ 	.word	0x00005c10
        /*0568*/ 	.word	0x00000007
        /*056c*/ 	.word	0x00000000
        /*0570*/ 	.short	0x010a
        /*0572*/ 	.byte	0x3f
	.zero		1


	//   ....[75]....
        /*0574*/ 	.word	0x00005c90
        /*0578*/ 	.word	0x00000009
        /*057c*/ 	.word	0x00000000
        /*0580*/ 	.short	0x010a
        /*0582*/ 	.byte	0x3f
	.zero		1


	//   ....[76]....
        /*0584*/ 	.word	0x00005d20
        /*0588*/ 	.word	0x00000006
        /*058c*/ 	.word	0x00000000
        /*0590*/ 	.short	0x010a
        /*0592*/ 	.byte	0x3f
	.zero		1


	//   ....[77]....
        /*0594*/ 	.word	0x00005db0
        /*0598*/ 	.word	0x00000009
        /*059c*/ 	.word	0x00000000
        /*05a0*/ 	.short	0x010a
        /*05a2*/ 	.byte	0x3f
	.zero		1


	//   ....[78]....
        /*05a4*/ 	.word	0x00005e40
        /*05a8*/ 	.word	0x00000006
        /*05ac*/ 	.word	0x00000000
        /*05b0*/ 	.short	0x010a
        /*05b2*/ 	.byte	0x3f
	.zero		1


	//   ....[79]....
        /*05b4*/ 	.word	0x00005ed0
        /*05b8*/ 	.word	0x00000009
        /*05bc*/ 	.word	0x00000000
        /*05c0*/ 	.short	0x010a
        /*05c2*/ 	.byte	0x3f
	.zero		1


	//   ....[80]....
        /*05c4*/ 	.word	0x00005f60
        /*05c8*/ 	.word	0x00000006
        /*05cc*/ 	.word	0x00000000
        /*05d0*/ 	.short	0x010a
        /*05d2*/ 	.byte	0x3f
	.zero		1


	//   ....[81]....
        /*05d4*/ 	.word	0x00005ff0
        /*05d8*/ 	.word	0x00000009
        /*05dc*/ 	.word	0x00000000
        /*05e0*/ 	.short	0x010a
        /*05e2*/ 	.byte	0x3f
	.zero		1


	//   ....[82]....
        /*05e4*/ 	.word	0x00006080
        /*05e8*/ 	.word	0x00000006
        /*05ec*/ 	.word	0x00000000
        /*05f0*/ 	.short	0x010a
        /*05f2*/ 	.byte	0x3f
	.zero		1


	//   ....[83]....
        /*05f4*/ 	.word	0x00006110
        /*05f8*/ 	.word	0x00000009
        /*05fc*/ 	.word	0x00000000
        /*0600*/ 	.short	0x010a
        /*0602*/ 	.byte	0x3f
	.zero		1


	//   ....[84]....
        /*0604*/ 	.word	0x000061a0
        /*0608*/ 	.word	0x00000006
        /*060c*/ 	.word	0x00000000
        /*0610*/ 	.short	0x010a
        /*0612*/ 	.byte	0x3f
	.zero		1


	//   ....[85]....
        /*0614*/ 	.word	0x00006230
        /*0618*/ 	.word	0x00000009
        /*061c*/ 	.word	0x00000000
        /*0620*/ 	.short	0x010a
        /*0622*/ 	.byte	0x3f
	.zero		1


	//   ....[86]....
        /*0624*/ 	.word	0x000062c0
        /*0628*/ 	.word	0x00000006
        /*062c*/ 	.word	0x00000000
        /*0630*/ 	.short	0x010a
        /*0632*/ 	.byte	0x3f
	.zero		1


	//   ....[87]....
        /*0634*/ 	.word	0x00006350
        /*0638*/ 	.word	0x00000009
        /*063c*/ 	.word	0x00000000
        /*0640*/ 	.short	0x010a
        /*0642*/ 	.byte	0x3f
	.zero		1


	//   ....[88]....
        /*0644*/ 	.word	0x000063e0
        /*0648*/ 	.word	0x00000006
        /*064c*/ 	.word	0x00000000
        /*0650*/ 	.short	0x010a
        /*0652*/ 	.byte	0x3f
	.zero		1


	//   ....[89]....
        /*0654*/ 	.word	0x00006470
        /*0658*/ 	.word	0x00000009
        /*065c*/ 	.word	0x00000000
        /*0660*/ 	.short	0x010a
        /*0662*/ 	.byte	0x3f
	.zero		1


	//   ....[90]....
        /*0664*/ 	.word	0x00006500
        /*0668*/ 	.word	0x00000006
        /*066c*/ 	.word	0x00000000
        /*0670*/ 	.short	0x010a
        /*0672*/ 	.byte	0x3f
	.zero		1


	//   ....[91]....
        /*0674*/ 	.word	0x00006590
        /*0678*/ 	.word	0x00000009
        /*067c*/ 	.word	0x00000000
        /*0680*/ 	.short	0x010a
        /*0682*/ 	.byte	0x3f
	.zero		1


	//   ....[92]....
        /*0684*/ 	.word	0x00006620
        /*0688*/ 	.word	0x00000006
        /*068c*/ 	.word	0x00000000
        /*0690*/ 	.short	0x010a
        /*0692*/ 	.byte	0x3f
	.zero		1


	//   ....[93]....
        /*0694*/ 	.word	0x000066b0
        /*0698*/ 	.word	0x00000009
        /*069c*/ 	.word	0x00000000
        /*06a0*/ 	.short	0x010a
        /*06a2*/ 	.byte	0x3f
	.zero		1


	//   ....[94]....
        /*06a4*/ 	.word	0x00006740
        /*06a8*/ 	.word	0x00000006
        /*06ac*/ 	.word	0x00000000
        /*06b0*/ 	.short	0x010a
        /*06b2*/ 	.byte	0x3f
	.zero		1


	//   ....[95]....
        /*06b4*/ 	.word	0x000067d0
        /*06b8*/ 	.word	0x00000009
        /*06bc*/ 	.word	0x00000000
        /*06c0*/ 	.short	0x010a
        /*06c2*/ 	.byte	0x3f
	.zero		1


	//   ....[96]....
        /*06c4*/ 	.word	0x00006860
        /*06c8*/ 	.word	0x00000006
        /*06cc*/ 	.word	0x00000000
        /*06d0*/ 	.short	0x010a
        /*06d2*/ 	.byte	0x3f
	.zero		1


	//   ....[97]....
        /*06d4*/ 	.word	0x000068f0
        /*06d8*/ 	.word	0x00000009
        /*06dc*/ 	.word	0x00000000
        /*06e0*/ 	.short	0x010a
        /*06e2*/ 	.byte	0x3f
	.zero		1


	//   ....[98]....
        /*06e4*/ 	.word	0x00006980
        /*06e8*/ 	.word	0x00000006
        /*06ec*/ 	.word	0x00000000
        /*06f0*/ 	.short	0x010a
        /*06f2*/ 	.byte	0x3f
	.zero		1


	//   ....[99]....
        /*06f4*/ 	.word	0x00006a10
        /*06f8*/ 	.word	0x00000009
        /*06fc*/ 	.word	0x00000000
        /*0700*/ 	.short	0x010a
        /*0702*/ 	.byte	0x3f
	.zero		1


	//   ....[100]....
        /*0704*/ 	.word	0x00006aa0
        /*0708*/ 	.word	0x00000006
        /*070c*/ 	.word	0x00000000
        /*0710*/ 	.short	0x010a
        /*0712*/ 	.byte	0x3f
	.zero		1


	//   ....[101]....
        /*0714*/ 	.word	0x00006b30
        /*0718*/ 	.word	0x00000003
        /*071c*/ 	.word	0x00000000
        /*0720*/ 	.short	0x010a
        /*0722*/ 	.byte	0x3f
	.zero		1


	//   ....[102]....
        /*0724*/ 	.word	0x00006b90
        /*0728*/ 	.word	0x00000041
        /*072c*/ 	.word	0x00000000
        /*0730*/ 	.short	0x010a
        /*0732*/ 	.byte	0x3f
	.zero		1


	//   ....[103]....
        /*0734*/ 	.word	0x00006be0
        /*0738*/ 	.word	0x00000003
        /*073c*/ 	.word	0x00000000
        /*0740*/ 	.short	0x010a
        /*0742*/ 	.byte	0x3f
	.zero		1


	//   ....[104]....
        /*0744*/ 	.word	0x00006c40
        /*0748*/ 	.word	0x00000005
        /*074c*/ 	.word	0x00000000
        /*0750*/ 	.short	0x010a
        /*0752*/ 	.byte	0x3f
	.zero		1


	//   ....[105]....
        /*0754*/ 	.word	0x00006c90
        /*0758*/ 	.word	0x00000041
        /*075c*/ 	.word	0x00000010
        /*0760*/ 	.short	0x010a
        /*0762*/ 	.byte	0x3f
	.zero		1


	//   ....[106]....
        /*0764*/ 	.word	0x00006d60
        /*0768*/ 	.word	0x0000000d
        /*076c*/ 	.word	0x000000e0
        /*0770*/ 	.short	0x010a
        /*0772*/ 	.byte	0x3f
	.zero		1


	//   ....[107]....
        /*0774*/ 	.word	0x00006e30
        /*0778*/ 	.word	0x00000007
        /*077c*/ 	.word	0x00000000
        /*0780*/ 	.short	0x010a
        /*0782*/ 	.byte	0x3f
	.zero		1


	//   ....[108]....
        /*0784*/ 	.word	0x00006e80
        /*0788*/ 	.word	0x00000009
        /*078c*/ 	.word	0x00000000
        /*0790*/ 	.short	0x010a
        /*0792*/ 	.byte	0x3f
	.zero		1


	//   ....[109]....
        /*0794*/ 	.word	0x00006ed0
        /*0798*/ 	.word	0x00000006
        /*079c*/ 	.word	0x00000000
        /*07a0*/ 	.short	0x010a
        /*07a2*/ 	.byte	0x3f
	.zero		1


	//   ....[110]....
        /*07a4*/ 	.word	0x00006f20
        /*07a8*/ 	.word	0x00000009
        /*07ac*/ 	.word	0x00000000
        /*07b0*/ 	.short	0x010a
        /*07b2*/ 	.byte	0x3f
	.zero		1


	//   ....[111]....
        /*07b4*/ 	.word	0x00006f70
        /*07b8*/ 	.word	0x00000006
        /*07bc*/ 	.word	0x00000000
        /*07c0*/ 	.short	0x010a
        /*07c2*/ 	.byte	0x3f
	.zero		1


	//   ....[112]....
        /*07c4*/ 	.word	0x00006fc0
        /*07c8*/ 	.word	0x00000009
        /*07cc*/ 	.word	0x00000000
        /*07d0*/ 	.short	0x010a
        /*07d2*/ 	.byte	0x3f
	.zero		1


	//   ....[113]....
        /*07d4*/ 	.word	0x00007010
        /*07d8*/ 	.word	0x00000006
        /*07dc*/ 	.word	0x00000000
        /*07e0*/ 	.short	0x010a
        /*07e2*/ 	.byte	0x3f
	.zero		1


	//   ....[114]....
        /*07e4*/ 	.word	0x00007060
        /*07e8*/ 	.word	0x00000009
        /*07ec*/ 	.word	0x00000000
        /*07f0*/ 	.short	0x010a
        /*07f2*/ 	.byte	0x3f
	.zero		1


	//   ....[115]....
        /*07f4*/ 	.word	0x000070b0
        /*07f8*/ 	.word	0x00000006
        /*07fc*/ 	.word	0x00000000
        /*0800*/ 	.short	0x010a
        /*0802*/ 	.byte	0x3f
	.zero		1


	//   ....[116]....
        /*0804*/ 	.word	0x00007100
        /*0808*/ 	.word	0x00000009
        /*080c*/ 	.word	0x00000000
        /*0810*/ 	.short	0x010a
        /*0812*/ 	.byte	0x3f
	.zero		1


	//   ....[117]....
        /*0814*/ 	.word	0x00007150
        /*0818*/ 	.word	0x00000006
        /*081c*/ 	.word	0x00000000
        /*0820*/ 	.short	0x010a
        /*0822*/ 	.byte	0x3f
	.zero		1


	//   ....[118]....
        /*0824*/ 	.word	0x000071a0
        /*0828*/ 	.word	0x00000009
        /*082c*/ 	.word	0x00000000
        /*0830*/ 	.short	0x010a
        /*0832*/ 	.byte	0x3f
	.zero		1


	//   ....[119]....
        /*0834*/ 	.word	0x000071f0
        /*0838*/ 	.word	0x00000006
        /*083c*/ 	.word	0x00000000
        /*0840*/ 	.short	0x010a
        /*0842*/ 	.byte	0x3f
	.zero		1


	//   ....[120]....
        /*0844*/ 	.word	0x00007240
        /*0848*/ 	.word	0x00000009
        /*084c*/ 	.word	0x00000000
        /*0850*/ 	.short	0x010a
        /*0852*/ 	.byte	0x3f
	.zero		1


	//   ....[121]....
        /*0854*/ 	.word	0x00007290
        /*0858*/ 	.word	0x00000006
        /*085c*/ 	.word	0x00000000
        /*0860*/ 	.short	0x010a
        /*0862*/ 	.byte	0x3f
	.zero		1


	//   ....[122]....
        /*0864*/ 	.word	0x000072e0
        /*0868*/ 	.word	0x00000009
        /*086c*/ 	.word	0x00000000
        /*0870*/ 	.short	0x010a
        /*0872*/ 	.byte	0x3f
	.zero		1


	//   ....[123]....
        /*0874*/ 	.word	0x00007330
        /*0878*/ 	.word	0x00000006
        /*087c*/ 	.word	0x00000000
        /*0880*/ 	.short	0x010a
        /*0882*/ 	.byte	0x3f
	.zero		1


	//   ....[124]....
        /*0884*/ 	.word	0x00007380
        /*0888*/ 	.word	0x00000009
        /*088c*/ 	.word	0x00000000
        /*0890*/ 	.short	0x010a
        /*0892*/ 	.byte	0x3f
	.zero		1


	//   ....[125]....
        /*0894*/ 	.word	0x000073d0
        /*0898*/ 	.word	0x00000006
        /*089c*/ 	.word	0x00000000
        /*08a0*/ 	.short	0x010a
        /*08a2*/ 	.byte	0x3f
	.zero		1


	//   ....[126]....
        /*08a4*/ 	.word	0x00007420
        /*08a8*/ 	.word	0x00000009
        /*08ac*/ 	.word	0x00000000
        /*08b0*/ 	.short	0x010a
        /*08b2*/ 	.byte	0x3f
	.zero		1


	//   ....[127]....
        /*08b4*/ 	.word	0x00007470
        /*08b8*/ 	.word	0x00000006
        /*08bc*/ 	.word	0x00000000
        /*08c0*/ 	.short	0x010a
        /*08c2*/ 	.byte	0x3f
	.zero		1


	//   ....[128]....
        /*08c4*/ 	.word	0x000074c0
        /*08c8*/ 	.word	0x00000009
        /*08cc*/ 	.word	0x00000000
        /*08d0*/ 	.short	0x010a
        /*08d2*/ 	.byte	0x3f
	.zero		1


	//   ....[129]....
        /*08d4*/ 	.word	0x00007510
        /*08d8*/ 	.word	0x00000006
        /*08dc*/ 	.word	0x00000000
        /*08e0*/ 	.short	0x010a
        /*08e2*/ 	.byte	0x3f
	.zero		1


	//   ....[130]....
        /*08e4*/ 	.word	0x00007560
        /*08e8*/ 	.word	0x00000009
        /*08ec*/ 	.word	0x00000000
        /*08f0*/ 	.short	0x010a
        /*08f2*/ 	.byte	0x3f
	.zero		1


	//   ....[131]....
        /*08f4*/ 	.word	0x000075b0
        /*08f8*/ 	.word	0x00000006
        /*08fc*/ 	.word	0x00000000
        /*0900*/ 	.short	0x010a
        /*0902*/ 	.byte	0x3f
	.zero		1


	//   ....[132]....
        /*0904*/ 	.word	0x00007600
        /*0908*/ 	.word	0x00000009
        /*090c*/ 	.word	0x00000000
        /*0910*/ 	.short	0x010a
        /*0912*/ 	.byte	0x3f
	.zero		1


	//   ....[133]....
        /*0914*/ 	.word	0x00007650
        /*0918*/ 	.word	0x00000006
        /*091c*/ 	.word	0x00000000
        /*0920*/ 	.short	0x010a
        /*0922*/ 	.byte	0x3f
	.zero		1


	//----- nvinfo : EIATTR_NUM_MBARRIERS
	.align		4
.L_37:
        /*0924*/ 	.byte	0x03, 0x38
        /*0926*/ 	.short	0x003e


	//----- nvinfo : EIATTR_EXIT_INSTR_OFFSETS
	.align		4
        /*0928*/ 	.byte	0x04, 0x1c
        /*092a*/ 	.short	(.L_39 - .L_38)


	//   ....[0]....
.L_38:
        /*092c*/ 	.word	0x00001740


	//   ....[1]....
        /*0930*/ 	.word	0x000017a0


	//   ....[2]....
        /*0934*/ 	.word	0x00004da0


	//   ....[3]....
        /*0938*/ 	.word	0x00004dd0


	//   ....[4]....
        /*093c*/ 	.word	0x00006b80


	//----- nvinfo : EIATTR_MAX_THREADS
	.align		4
.L_39:
        /*0940*/ 	.byte	0x04, 0x05
        /*0942*/ 	.short	(.L_41 - .L_40)
.L_40:
        /*0944*/ 	.word	0x00000180
        /*0948*/ 	.word	0x00000001
        /*094c*/ 	.word	0x00000001


	//----- nvinfo : EIATTR_CRS_STACK_SIZE
	.align		4
.L_41:
        /*0950*/ 	.byte	0x04, 0x1e
        /*0952*/ 	.short	(.L_43 - .L_42)
.L_42:
        /*0954*/ 	.word	0x00000000


	//----- nvinfo : EIATTR_CBANK_PARAM_SIZE
	.align		4
.L_43:
        /*0958*/ 	.byte	0x03, 0x19
        /*095a*/ 	.short	0x0470


	//----- nvinfo : EIATTR_PARAM_CBANK
	.align		4
        /*095c*/ 	.byte	0x04, 0x0a
        /*095e*/ 	.short	(.L_45 - .L_44)
	.align		4
.L_44:
        /*0960*/ 	.word	index@(.nv.constant0._ZN7cutlass13device_kernelINS_4gemm6kernel13GemmUniversalIN4cute5tupleIJiiiiEEENS1_10collective13CollectiveMmaINS1_34MainloopSm90TmaGmmaWarpSpecializedILi28ENS5_IJNS4_1CILi4EEENSA_ILi1EEESC_EEENS1_32KernelTmaWarpSpecializedPingpongEEENS5_IJNSA_ILi64EEESG_NSA_ILi32EEEEEENS_6half_tENS5_IJlSC_lEEESJ_SK_NS4_8TiledMMAINS4_8MMA_AtomIJNS4_4SM904GMMA25MMA_64x64x16_F32F16F16_SSILNSO_5MajorE0ELSQ_0ELNSO_7ScaleInE1ELSR_1EEEEEENS4_6LayoutINS5_IJSC_SC_SC_EEENS5_IJNSA_ILi0EEESW_SW_EEEEENS5_IJNS4_10UnderscoreESZ_SZ_EEEEENS4_13SM90_TMA_LOADENS4_14ComposedLayoutINS4_7SwizzleILi2ELi4ELi3EEENS4_18smem_ptr_flag_bitsILi16EEENSU_INS5_IJNSA_ILi8EEESH_EEENS5_IJSH_SC_EEEEEEEvNS4_8identityENS4_23SM90_TMA_LOAD_MULTICASTES1C_vS1D_EENS_8epilogue10collective6detail29Sm90TmaWarpSpecializedAdapterINS1H_15DefaultEpilogueISJ_SK_SK_NS1G_6thread17LinearCombinationISJ_Li1EffLNS1L_9ScaleType4KindE0ELNS_15FloatRoundStyleE2ESJ_EENS1_15EpilogueDefaultEEEEEvvEEEEvNT_6ParamsE)
        /*0964*/ 	.short	0x0210
        /*0966*/ 	.short	0x0470


	//----- nvinfo : EIATTR_SW_WAR
	.align		4
.L_45:
        /*0968*/ 	.byte	0x04, 0x36
        /*096a*/ 	.short	(.L_47 - .L_46)
.L_46:
        /*096c*/ 	.word	0x00000008
.L_47:


//--------------------- .nv.callgraph             --------------------------
	.section	.nv.callgraph,"",@"SHT_CUDA_CALLGRAPH"
	.align	4
	.sectionentsize	8
	.align		4
        /*0000*/ 	.word	0x00000000
	.align		4
        /*0004*/ 	.word	0xffffffff
	.align		4
        /*0008*/ 	.word	index@(_ZN7cutlass13device_kernelINS_4gemm6kernel13GemmUniversalIN4cute5tupleIJiiiiEEENS1_10collective13CollectiveMmaINS1_34MainloopSm90TmaGmmaWarpSpecializedILi28ENS5_IJNS4_1CILi4EEENSA_ILi1EEESC_EEENS1_32KernelTmaWarpSpecializedPingpongEEENS5_IJNSA_ILi64EEESG_NSA_ILi32EEEEEENS_6half_tENS5_IJlSC_lEEESJ_SK_NS4_8TiledMMAINS4_8MMA_AtomIJNS4_4SM904GMMA25MMA_64x64x16_F32F16F16_SSILNSO_5MajorE0ELSQ_0ELNSO_7ScaleInE1ELSR_1EEEEEENS4_6LayoutINS5_IJSC_SC_SC_EEENS5_IJNSA_ILi0EEESW_SW_EEEEENS5_IJNS4_10UnderscoreESZ_SZ_EEEEENS4_13SM90_TMA_LOADENS4_14ComposedLayoutINS4_7SwizzleILi2ELi4ELi3EEENS4_18smem_ptr_flag_bitsILi16EEENSU_INS5_IJNSA_ILi8EEESH_EEENS5_IJSH_SC_EEEEEEEvNS4_8identityENS4_23SM90_TMA_LOAD_MULTICASTES1C_vS1D_EENS_8epilogue10collective6detail29Sm90TmaWarpSpecializedAdapterINS1H_15DefaultEpilogueISJ_SK_SK_NS1G_6thread17LinearCombinationISJ_Li1EffLNS1L_9ScaleType4KindE0ELNS_15FloatRoundStyleE2ESJ_EENS1_15EpilogueDefaultEEEEEvvEEEEvNT_6ParamsE)
	.align		4
        /*000c*/ 	.word	index@(__assertfail)
	.align		4
        /*0010*/ 	.word	0x00000000
	.align		4
        /*0014*/ 	.word	0xfffffffe
	.align		4
        /*0018*/ 	.word	0x00000000
	.align		4
        /*001c*/ 	.word	0xfffffffd
	.align		4
        /*0020*/ 	.word	0x00000000
	.align		4
        /*0024*/ 	.word	0xfffffffc


//--------------------- .nv.constant4             --------------------------
	.section	.nv.constant4,"a",@progbits
	.align	8
	.align		8
.nv.constant4:
        /*0000*/ 	.dword	__assertfail
	.align		8
        /*0008*/ 	.dword	__unnamed_1
	.align		8
        /*0010*/ 	.dword	_ZN40_INTERNAL_ec7e5f15_4_k_cu_0fbe65b7_217024cuda3std3__45__cpo5beginE
	.align		8
        /*0018*/ 	.dword	_ZN40_INTERNAL_ec7e5f15_4_k_cu_0fbe65b7_217024cuda3std3__45__cpo3endE
	.align		8
        /*0020*/ 	.dword	_ZN40_INTERNAL_ec7e5f15_4_k_cu_0fbe65b7_217024cuda3std3__45__cpo6cbeginE
	.align		8
        /*0028*/ 	.dword	_ZN40_INTERNAL_ec7e5f15_4_k_cu_0fbe65b7_217024cuda3std3__45__cpo4cendE
	.align		8
        /*0030*/ 	.dword	_ZN40_INTERNAL_ec7e5f15_4_k_cu_0fbe65b7_217024cuda3std3__442_GLOBAL__N__ec7e5f15_4_k_cu_0fbe65b7_217026ignoreE
	.align		8
        /*0038*/ 	.dword	_ZN40_INTERNAL_ec7e5f15_4_k_cu_0fbe65b7_217024cuda3std3__419piecewise_constructE
	.align		8
        /*0040*/ 	.dword	_ZN40_INTERNAL_ec7e5f15_4_k_cu_0fbe65b7_217024cuda3std3__48in_placeE
	.align		8
        /*0048*/ 	.dword	_ZN40_INTERNAL_ec7e5f15_4_k_cu_0fbe65b7_217024cuda3std6ranges3__45__cpo4swapE
	.align		8
        /*0050*/ 	.dword	_ZN40_INTERNAL_ec7e5f15_4_k_cu_0fbe65b7_217024cuda3std6ranges3__45__cpo9iter_moveE
	.align		8
        /*0058*/ 	.dword	_ZN40_INTERNAL_ec7e5f15_4_k_cu_0fbe65b7_217024cute7productE
	.align		8
        /*0060*/ 	.dword	_ZN40_INTERNAL_ec7e5f15_4_k_cu_0fbe65b7_217024cute1_E
	.align		8
        /*0068*/ 	.dword	$str$22
	.align		8
        /*0070*/ 	.dword	$str$23


//--------------------- .text._ZN7cutlass13device_kernelINS_4gemm6kernel13GemmUniversalIN4cute5tupleIJiiiiEEENS1_10collective13CollectiveMmaINS1_34MainloopSm90TmaGmmaWarpSpecializedILi28ENS5_IJNS4_1CILi4EEENSA_ILi1EEESC_EEENS1_32KernelTmaWarpSpecializedPingpongEEENS5_IJNSA_ILi64EEESG_NSA_ILi32EEEEEENS_6half_tENS5_IJlSC_lEEESJ_SK_NS4_8TiledMMAINS4_8MMA_AtomIJNS4_4SM904GMMA25MMA_64x64x16_F32F16F16_SSILNSO_5MajorE0ELSQ_0ELNSO_7ScaleInE1ELSR_1EEEEEENS4_6LayoutINS5_IJSC_SC_SC_EEENS5_IJNSA_ILi0EEESW_SW_EEEEENS5_IJNS4_10UnderscoreESZ_SZ_EEEEENS4_13SM90_TMA_LOADENS4_14ComposedLayoutINS4_7SwizzleILi2ELi4ELi3EEENS4_18smem_ptr_flag_bitsILi16EEENSU_INS5_IJNSA_ILi8EEESH_EEENS5_IJSH_SC_EEEEEEEvNS4_8identityENS4_23SM90_TMA_LOAD_MULTICASTES1C_vS1D_EENS_8epilogue10collective6detail29Sm90TmaWarpSpecializedAdapterINS1H_15DefaultEpilogueISJ_SK_SK_NS1G_6thread17LinearCombinationISJ_Li1EffLNS1L_9ScaleType4KindE0ELNS_15FloatRoundStyleE2ESJ_EENS1_15EpilogueDefaultEEEEEvvEEEEvNT_6ParamsE --------------------------
	.section	.text._ZN7cutlass13device_kernelINS_4gemm6kernel13GemmUniversalIN4cute5tupleIJiiiiEEENS1_10collective13CollectiveMmaINS1_34MainloopSm90TmaGmmaWarpSpecializedILi28ENS5_IJNS4_1CILi4EEENSA_ILi1EEESC_EEENS1_32KernelTmaWarpSpecializedPingpongEEENS5_IJNSA_ILi64EEESG_NSA_ILi32EEEEEENS_6half_tENS5_IJlSC_lEEESJ_SK_NS4_8TiledMMAINS4_8MMA_AtomIJNS4_4SM904GMMA25MMA_64x64x16_F32F16F16_SSILNSO_5MajorE0ELSQ_0ELNSO_7ScaleInE1ELSR_1EEEEEENS4_6LayoutINS5_IJSC_SC_SC_EEENS5_IJNSA_ILi0EEESW_SW_EEEEENS5_IJNS4_10UnderscoreESZ_SZ_EEEEENS4_13SM90_TMA_LOADENS4_14ComposedLayoutINS4_7SwizzleILi2ELi4ELi3EEENS4_18smem_ptr_flag_bitsILi16EEENSU_INS5_IJNSA_ILi8EEESH_EEENS5_IJSH_SC_EEEEEEEvNS4_8identityENS4_23SM90_TMA_LOAD_MULTICASTES1C_vS1D_EENS_8epilogue10collective6detail29Sm90TmaWarpSpecializedAdapterINS1H_15DefaultEpilogueISJ_SK_SK_NS1G_6thread17LinearCombinationISJ_Li1EffLNS1L_9ScaleType4KindE0ELNS_15FloatRoundStyleE2ESJ_EENS1_15EpilogueDefaultEEEEEvvEEEEvNT_6ParamsE,"ax",@progbits
	.align	128
.text._ZN7cutlass13device_kernelINS_4gemm6kernel13GemmUniversalIN4cute5tupleIJiiiiEEENS1_10collective13CollectiveMmaINS1_34MainloopSm90TmaGmmaWarpSpecializedILi28ENS5_IJNS4_1CILi4EEENSA_ILi1EEESC_EEENS1_32KernelTmaWarpSpecializedPingpongEEENS5_IJNSA_ILi64EEESG_NSA_ILi32EEEEEENS_6half_tENS5_IJlSC_lEEESJ_SK_NS4_8TiledMMAINS4_8MMA_AtomIJNS4_4SM904GMMA25MMA_64x64x16_F32F16F16_SSILNSO_5MajorE0ELSQ_0ELNSO_7ScaleInE1ELSR_1EEEEEENS4_6LayoutINS5_IJSC_SC_SC_EEENS5_IJNSA_ILi0EEESW_SW_EEEEENS5_IJNS4_10UnderscoreESZ_SZ_EEEEENS4_13SM90_TMA_LOADENS4_14ComposedLayoutINS4_7SwizzleILi2ELi4ELi3EEENS4_18smem_ptr_flag_bitsILi16EEENSU_INS5_IJNSA_ILi8EEESH_EEENS5_IJSH_SC_EEEEEEEvNS4_8identityENS4_23SM90_TMA_LOAD_MULTICASTES1C_vS1D_EENS_8epilogue10collective6detail29Sm90TmaWarpSpecializedAdapterINS1H_15DefaultEpilogueISJ_SK_SK_NS1G_6thread17LinearCombinationISJ_Li1EffLNS1L_9ScaleType4KindE0ELNS_15FloatRoundStyleE2ESJ_EENS1_15EpilogueDefaultEEEEEvvEEEEvNT_6ParamsE:
        .type           _ZN7cutlass13device_kernelINS_4gemm6kernel13GemmUniversalIN4cute5tupleIJiiiiEEENS1_10collective13CollectiveMmaINS1_34MainloopSm90TmaGmmaWarpSpecializedILi28ENS5_IJNS4_1CILi4EEENSA_ILi1EEESC_EEENS1_32KernelTmaWarpSpecializedPingpongEEENS5_IJNSA_ILi64EEESG_NSA_ILi32EEEEEENS_6half_tENS5_IJlSC_lEEESJ_SK_NS4_8TiledMMAINS4_8MMA_AtomIJNS4_4SM904GMMA25MMA_64x64x16_F32F16F16_SSILNSO_5MajorE0ELSQ_0ELNSO_7ScaleInE1ELSR_1EEEEEENS4_6LayoutINS5_IJSC_SC_SC_EEENS5_IJNSA_ILi0EEESW_SW_EEEEENS5_IJNS4_10UnderscoreESZ_SZ_EEEEENS4_13SM90_TMA_LOADENS4_14ComposedLayoutINS4_7SwizzleILi2ELi4ELi3EEENS4_18smem_ptr_flag_bitsILi16EEENSU_INS5_IJNSA_ILi8EEESH_EEENS5_IJSH_SC_EEEEEEEvNS4_8identityENS4_23SM90_TMA_LOAD_MULTICASTES1C_vS1D_EENS_8epilogue10collective6detail29Sm90TmaWarpSpecializedAdapterINS1H_15DefaultEpilogueISJ_SK_SK_NS1G_6thread17LinearCombinationISJ_Li1EffLNS1L_9ScaleType4KindE0ELNS_15FloatRoundStyleE2ESJ_EENS1_15EpilogueDefaultEEEEEvvEEEEvNT_6ParamsE,@function
        .size           _ZN7cutlass13device_kernelINS_4gemm6kernel13GemmUniversalIN4cute5tupleIJiiiiEEENS1_10collective13CollectiveMmaINS1_34MainloopSm90TmaGmmaWarpSpecializedILi28ENS5_IJNS4_1CILi4EEENSA_ILi1EEESC_EEENS1_32KernelTmaWarpSpecializedPingpongEEENS5_IJNSA_ILi64EEESG_NSA_ILi32EEEEEENS_6half_tENS5_IJlSC_lEEESJ_SK_NS4_8TiledMMAINS4_8MMA_AtomIJNS4_4SM904GMMA25MMA_64x64x16_F32F16F16_SSILNSO_5MajorE0ELSQ_0ELNSO_7ScaleInE1ELSR_1EEEEEENS4_6LayoutINS5_IJSC_SC_SC_EEENS5_IJNSA_ILi0EEESW_SW_EEEEENS5_IJNS4_10UnderscoreESZ_SZ_EEEEENS4_13SM90_TMA_LOADENS4_14ComposedLayoutINS4_7SwizzleILi2ELi4ELi3EEENS4_18smem_ptr_flag_bitsILi16EEENSU_INS5_IJNSA_ILi8EEESH_EEENS5_IJSH_SC_EEEEEEEvNS4_8identityENS4_23SM90_TMA_LOAD_MULTICASTES1C_vS1D_EENS_8epilogue10collective6detail29Sm90TmaWarpSpecializedAdapterINS1H_15DefaultEpilogueISJ_SK_SK_NS1G_6thread17LinearCombinationISJ_Li1EffLNS1L_9ScaleType4KindE0ELNS_15FloatRoundStyleE2ESJ_EENS1_15EpilogueDefaultEEEEEvvEEEEvNT_6ParamsE,(.L_x_186 - _ZN7cutlass13device_kernelINS_4gemm6kernel13GemmUniversalIN4cute5tupleIJiiiiEEENS1_10collective13CollectiveMmaINS1_34MainloopSm90TmaGmmaWarpSpecializedILi28ENS5_IJNS4_1CILi4EEENSA_ILi1EEESC_EEENS1_32KernelTmaWarpSpecializedPingpongEEENS5_IJNSA_ILi64EEESG_NSA_ILi32EEEEEENS_6half_tENS5_IJlSC_lEEESJ_SK_NS4_8TiledMMAINS4_8MMA_AtomIJNS4_4SM904GMMA25MMA_64x64x16_F32F16F16_SSILNSO_5MajorE0ELSQ_0ELNSO_7ScaleInE1ELSR_1EEEEEENS4_6LayoutINS5_IJSC_SC_SC_EEENS5_IJNSA_ILi0EEESW_SW_EEEEENS5_IJNS4_10UnderscoreESZ_SZ_EEEEENS4_13SM90_TMA_LOADENS4_14ComposedLayoutINS4_7SwizzleILi2ELi4ELi3EEENS4_18smem_ptr_flag_bitsILi16EEENSU_INS5_IJNSA_ILi8EEESH_EEENS5_IJSH_SC_EEEEEEEvNS4_8identityENS4_23SM90_TMA_LOAD_MULTICASTES1C_vS1D_EENS_8epilogue10collective6detail29Sm90TmaWarpSpecializedAdapterINS1H_15DefaultEpilogueISJ_SK_SK_NS1G_6thread17LinearCombinationISJ_Li1EffLNS1L_9ScaleType4KindE0ELNS_15FloatRoundStyleE2ESJ_EENS1_15EpilogueDefaultEEEEEvvEEEEvNT_6ParamsE)
        .other          _ZN7cutlass13device_kernelINS_4gemm6kernel13GemmUniversalIN4cute5tupleIJiiiiEEENS1_10collective13CollectiveMmaINS1_34MainloopSm90TmaGmmaWarpSpecializedILi28ENS5_IJNS4_1CILi4EEENSA_ILi1EEESC_EEENS1_32KernelTmaWarpSpecializedPingpongEEENS5_IJNSA_ILi64EEESG_NSA_ILi32EEEEEENS_6half_tENS5_IJlSC_lEEESJ_SK_NS4_8TiledMMAINS4_8MMA_AtomIJNS4_4SM904GMMA25MMA_64x64x16_F32F16F16_SSILNSO_5MajorE0ELSQ_0ELNSO_7ScaleInE1ELSR_1EEEEEENS4_6LayoutINS5_IJSC_SC_SC_EEENS5_IJNSA_ILi0EEESW_SW_EEEEENS5_IJNS4_10UnderscoreESZ_SZ_EEEEENS4_13SM90_TMA_LOADENS4_14ComposedLayoutINS4_7SwizzleILi2ELi4ELi3EEENS4_18smem_ptr_flag_bitsILi16EEENSU_INS5_IJNSA_ILi8EEESH_EEENS5_IJSH_SC_EEEEEEEvNS4_8identityENS4_23SM90_TMA_LOAD_MULTICASTES1C_vS1D_EENS_8epilogue10collective6detail29Sm90TmaWarpSpecializedAdapterINS1H_15DefaultEpilogueISJ_SK_SK_NS1G_6thread17LinearCombinationISJ_Li1EffLNS1L_9ScaleType4KindE0ELNS_15FloatRoundStyleE2ESJ_EENS1_15EpilogueDefaultEEEEEvvEEEEvNT_6ParamsE,@"STO_CUDA_ENTRY STV_DEFAULT"
_ZN7cutlass13device_kernelINS_4gemm6kernel13GemmUniversalIN4cute5tupleIJiiiiEEENS1_10collective13CollectiveMmaINS1_34MainloopSm90TmaGmmaWarpSpecializedILi28ENS5_IJNS4_1CILi4EEENSA_ILi1EEESC_EEENS1_32KernelTmaWarpSpecializedPingpongEEENS5_IJNSA_ILi64EEESG_NSA_ILi32EEEEEENS_6half_tENS5_IJlSC_lEEESJ_SK_NS4_8TiledMMAINS4_8MMA_AtomIJNS4_4SM904GMMA25MMA_64x64x16_F32F16F16_SSILNSO_5MajorE0ELSQ_0ELNSO_7ScaleInE1ELSR_1EEEEEENS4_6LayoutINS5_IJSC_SC_SC_EEENS5_IJNSA_ILi0EEESW_SW_EEEEENS5_IJNS4_10UnderscoreESZ_SZ_EEEEENS4_13SM90_TMA_LOADENS4_14ComposedLayoutINS4_7SwizzleILi2ELi4ELi3EEENS4_18smem_ptr_flag_bitsILi16EEENSU_INS5_IJNSA_ILi8EEESH_EEENS5_IJSH_SC_EEEEEEEvNS4_8identityENS4_23SM90_TMA_LOAD_MULTICASTES1C_vS1D_EENS_8epilogue10collective6detail29Sm90TmaWarpSpecializedAdapterINS1H_15DefaultEpilogueISJ_SK_SK_NS1G_6thread17LinearCombinationISJ_Li1EffLNS1L_9ScaleType4KindE0ELNS_15FloatRoundStyleE2ESJ_EENS1_15EpilogueDefaultEEEEEvvEEEEvNT_6ParamsE:
[----:B------:R-:W0:Y:S02]  /*0000*/  LDC R1, c[0x0][0x28] ;  /* 0x00000a00ff017b82 */ /* 0x000e240000000800 */
[----:B0-----:R-:W-:Y:S01]  /*0010*/  VIADD R1, R1, 0xfffffff8 ;  /* 0xfffffff801017836 */ /* 0x001fe20000000000 */
[----:B------:R-:W0:Y:S01]  /*0020*/  S2R R4, SR_TID.X ;  /* 0x0000000000047919 */ /* 0x000e220000002100 */
[----:B------:R-:W-:Y:S01]  /*0030*/  ELECT P0, URZ, PT ;  /* 0x00000000003f782f */ /* 0x000fe20003800000 */
[----:B------:R-:W-:Y:S01]  /*0040*/  BSSY B0, `(.L_x_0) ;  /* 0x000000f000007945 */ /* 0x000fe20003800000 */
[--C-:B0-----:R-:W-:Y:S02]  /*0050*/  SHF.R.U32.HI R2, RZ, 0x5, R4.reuse ;  /* 0x00000005ff027819 */ /* 0x101fe40000011604 */
[----:B------:R-:W-:-:S03]  /*0060*/  SHF.R.U32.HI R7, RZ, 0x7, R4 ;  /* 0x00000007ff077819 */ /* 0x000fc60000011604 */
[----:B------:R-:W0:Y:S04]  /*0070*/  SHFL.IDX PT, R5, R2, RZ, 0x1f ;  /* 0x00001fff02057589 */ /* 0x000e2800000e0000 */
[----:B------:R1:W2:Y:S01]  /*0080*/  SHFL.IDX PT, R10, R7, RZ, 0x1f ;  /* 0x00001fff070a7589 */ /* 0x0002a200000e0000 */
[----:B0-----:R-:W-:-:S13]  /*0090*/  ISETP.NE.OR P0, PT, R5, RZ, !P0 ;  /* 0x000000ff0500720c */ /* 0x001fda0004705670 */
[----:B-12---:R-:W-:Y:S05]  /*00a0*/  @P0 BRA `(.L_x_1) ;  /* 0x0000000000200947 */ /* 0x006fea0003800000 */
[----:B------:R-:W-:Y:S02]  /*00b0*/  ULDC.64 UR4, c[0x0][0x198] ;  /* 0x0000660000047ab9 */ /* 0x000fe40000000a00 */
[----:B------:R-:W-:Y:S02]  /*00c0*/  UIADD3 UR6, UP0, UR4, 0xf0, URZ ;  /* 0x000000f004067890 */ /* 0x000fe4000ff1e03f */
[----:B------:R-:W-:Y:S02]  /*00d0*/  UIADD3 UR4, UP1, UR4, 0x1f0, URZ ;  /* 0x000001f004047890 */ /* 0x000fe4000ff3e03f */
[----:B------:R-:W-:Y:S02]  /*00e0*/  UIADD3.X UR7, URZ, UR5, URZ, UP0, !UPT ;  /* 0x000000053f077290 */ /* 0x000fe400087fe43f */
[----:B------:R-:W-:-:S07]  /*00f0*/  UIADD3.X UR5, URZ, UR5, URZ, UP1, !UPT ;  /* 0x000000053f057290 */ /* 0x000fce0008ffe43f */
[----:B------:R0:W-:Y:S02]  /*0100*/  UTMACCTL.PF [UR6] ;  /* 0x00000000060079b9 */ /* 0x0001e40008040000 */
[----:B------:R0:W-:Y:S02]  /*0110*/  UTMACCTL.PF [UR4] ;  /* 0x00000000040079b9 */ /* 0x0001e40008040000 */
[----:B0-----:R-:W-:Y:S01]  /*0120*/  NOP ;  /* 0x0000000000007918 */ /* 0x001fe20000000000 */
.L_x_1:
[----:B------:R-:W-:Y:S05]  /*0130*/  BSYNC B0 ;  /* 0x0000000000007941 */ /* 0x000fea0003800000 */
.L_x_0:
[----:B------:R-:W0:Y:S01]  /*0140*/  SHFL.IDX PT, R8, R2, RZ, 0x1f ;  /* 0x00001fff02087589 */ /* 0x000e2200000e0000 */
[----:B------:R-:W-:-:S04]  /*0150*/  SHF.R.S32.HI R3, RZ, 0x1f, R4 ;  /* 0x0000001fff037819 */ /* 0x000fc80000011404 */
[----:B------:R-:W-:-:S04]  /*0160*/  LEA.HI R3, R3, R4, RZ, 0x7 ;  /* 0x0000000403037211 */ /* 0x000fc800078f38ff */
[----:B------:R-:W-:-:S05]  /*0170*/  LOP3.LUT R3, R3, 0xffffff80, RZ, 0xc0, !PT ;  /* 0xffffff8003037812 */ /* 0x000fca00078ec0ff */
[----:B------:R-:W-:Y:S01]  /*0180*/  IMAD.IADD R3, R4, 0x1, -R3 ;  /* 0x0000000104037824 */ /* 0x000fe200078e0a03 */
[----:B0-----:R-:W-:-:S13]  /*0190*/  ISETP.NE.AND P0, PT, R8, RZ, PT ;  /* 0x000000ff0800720c */ /* 0x001fda0003f05270 */
[----:B------:R-:W-:Y:S05]  /*01a0*/  @P0 BRA `(.L_x_2) ;  /* 0x0000000400240947 */ /* 0x000fea0003800000 */
[----:B------:R-:W-:Y:S01]  /*01b0*/  ELECT P0, URZ, PT ;  /* 0x00000000003f782f */ /* 0x000fe20003800000 */
[----:B------:R-:W-:-:S12]  /*01c0*/  BSSY B0, `(.L_x_2) ;  /* 0x0000047000007945 */ /* 0x000fd80003800000 */
[----:B------:R-:W-:Y:S05]  /*01d0*/  @!P0 BRA `(.L_x_3) ;  /* 0x0000000400148947 */ /* 0x000fea0003800000 */
[----:B------:R-:W0:Y:S01]  /*01e0*/  S2UR UR8, SR_CgaCtaId ;  /* 0x00000000000879c3 */ /* 0x000e220000008800 */
[----:B------:R-:W-:Y:S01]  /*01f0*/  UMOV UR4, 0x400 ;  /* 0x0000040000047882 */ /* 0x000fe20000000000 */
[----:B------:R-:W-:Y:S01]  /*0200*/  UMOV UR5, 0x1 ;  /* 0x0000000100057882 */ /* 0x000fe20000000000 */
[----:B------:R-:W-:Y:S02]  /*0210*/  UMOV UR6, 0x4 ;  /* 0x0000000400067882 */ /* 0x000fe40000000000 */
[----:B------:R-:W-:-:S04]  /*0220*/  UIADD3 UR6, -UR6, 0x100000, URZ ;  /* 0x0010000006067890 */ /* 0x000fc8000fffe13f */
[----:B------:R-:W-:Y:S02]  /*0230*/  USHF.L.U32 UR7, UR6, 0xb, URZ ;  /* 0x0000000b06077899 */ /* 0x000fe4000800063f */
[----:B------:R-:W-:Y:S02]  /*0240*/  USHF.L.U32 UR6, UR6, 0x1, URZ ;  /* 0x0000000106067899 */ /* 0x000fe4000800063f */
[----:B0-----:R-:W-:Y:S02]  /*0250*/  ULEA UR8, UR8, UR4, 0x18 ;  /* 0x0000000408087291 */ /* 0x001fe4000f8ec03f */
[----:B------:R-:W-:-:S04]  /*0260*/  UIADD3 UR4, -UR5, 0x100000, URZ ;  /* 0x0010000005047890 */ /* 0x000fc8000fffe13f */
[----:B------:R-:W-:Y:S02]  /*0270*/  USHF.L.U32 UR5, UR4, 0xb, URZ ;  /* 0x0000000b04057899 */ /* 0x000fe4000800063f */
[----:B------:R-:W-:Y:S01]  /*0280*/  USHF.L.U32 UR4, UR4, 0x1, URZ ;  /* 0x0000000104047899 */ /* 0x000fe2000800063f */
[----:B------:R-:W0:Y:S11]  /*0290*/  FENCE.VIEW.ASYNC.S ;  /* 0x00000000000073c6 */ /* 0x000e360000000000 */
[----:B0-----:R0:W1:Y:S01]  /*02a0*/  SYNCS.EXCH.64 URZ, [UR8], UR4 ;  /* 0x00000004083f75b2 */ /* 0x0010620008000100 */
[----:B------:R0:W2:Y:S01]  /*02b0*/  SYNCS.EXCH.64 URZ, [UR8+0xe0], UR6 ;  /* 0x0000e006083f75b2 */ /* 0x0000a20008000100 */
[----:B------:R0:W3:Y:S01]  /*02c0*/  SYNCS.EXCH.64 URZ, [UR8+0x8], UR4 ;  /* 0x00000804083f75b2 */ /* 0x0000e20008000100 */
[----:B------:R0:W4:Y:S01]  /*02d0*/  SYNCS.EXCH.64 URZ, [UR8+0xe8], UR6 ;  /* 0x0000e806083f75b2 */ /* 0x0001220008000100 */
[----:B------:R0:W0:Y:S01]  /*02e0*/  SYNCS.EXCH.64 URZ, [UR8+0x10], UR4 ;  /* 0x00001004083f75b2 */ /* 0x0000220008000100 */
        /* <DEDUP_REMOVED lines=51> */
[----:B-1234-:R-:W-:Y:S01]  /*0620*/  NOP ;  /* 0x0000000000007918 */ /* 0x01efe20000000000 */
.L_x_3:
[----:B0-----:R-:W-:Y:S05]  /*0630*/  BSYNC B0 ;  /* 0x0000000000007941 */ /* 0x001fea0003800000 */
.L_x_2:
[----:B------:R-:W0:Y:S01]  /*0640*/  S2UR UR12, SR_CTAID.X ;  /* 0x00000000000c79c3 */ /* 0x000e220000002500 */
[----:B------:R-:W-:Y:S01]  /*0650*/  SHF.R.S32.HI R0, RZ, 0x1f, R3 ;  /* 0x0000001fff007819 */ /* 0x000fe20000011403 */
[----:B------:R-:W1:Y:S01]  /*0660*/  SHFL.IDX PT, R15, R2, RZ, 0x1f ;  /* 0x00001fff020f7589 */ /* 0x000e6200000e0000 */
[----:B------:R-:W-:Y:S02]  /*0670*/  SHF.R.S32.HI R11, RZ, 0x1f, R8 ;  /* 0x0000001fff0b7819 */ /* 0x000fe40000011408 */
[----:B------:R-:W-:Y:S02]  /*0680*/  ELECT P0, URZ, PT ;  /* 0x00000000003f782f */ /* 0x000fe40003800000 */
[----:B------:R-:W-:Y:S01]  /*0690*/  LEA.HI R6, R0, R3, RZ, 0x3 ;  /* 0x0000000300067211 */ /* 0x000fe200078f18ff */
[----:B------:R2:W3:Y:S01]  /*06a0*/  SHFL.IDX PT, R13, R2, RZ, 0x1f ;  /* 0x00001fff020d7589 */ /* 0x0004e200000e0000 */
[----:B------:R-:W-:Y:S02]  /*06b0*/  LEA.HI R11, R11, R8, RZ, 0x2 ;  /* 0x000000080b0b7211 */ /* 0x000fe400078f10ff */
[----:B------:R-:W-:-:S02]  /*06c0*/  ELECT P1, URZ, PT ;  /* 0x00000000003f782f */ /* 0x000fc40003820000 */
[--C-:B------:R-:W-:Y:S01]  /*06d0*/  SHF.R.S32.HI R9, RZ, 0x3, R6.reuse ;  /* 0x00000003ff097819 */ /* 0x100fe20000011406 */
[----:B------:R-:W-:Y:S01]  /*06e0*/  ULDC UR4, c[0x0][0x150] ;  /* 0x0000540000047ab9 */ /* 0x000fe20000000800 */
[----:B------:R-:W-:Y:S01]  /*06f0*/  SHF.R.S32.HI R12, RZ, 0x1f, R6 ;  /* 0x0000001fff0c7819 */ /* 0x000fe20000011406 */
[----:B------:R-:W4:Y:S01]  /*0700*/  LDC R14, c[0x0][0x140] ;  /* 0x00005000ff0e7b82 */ /* 0x000f220000000800 */
[----:B------:R-:W5:Y:S01]  /*0710*/  S2R R6, SR_CTAID.Y ;  /* 0x0000000000067919 */ /* 0x000f620000002600 */
[----:B------:R-:W-:Y:S01]  /*0720*/  LOP3.LUT R11, R11, 0x3ffffffc, RZ, 0xc0, !PT ;  /* 0x3ffffffc0b0b7812 */ /* 0x000fe200078ec0ff */
[----:B------:R-:W-:Y:S01]  /*0730*/  UMOV UR11, 0x80 ;  /* 0x00000080000b7882 */ /* 0x000fe20000000000 */
[----:B------:R-:W-:Y:S01]  /*0740*/  LEA.HI R12, R12, R9, RZ, 0x2 ;  /* 0x000000090c0c7211 */ /* 0x000fe200078f10ff */
[----:B------:R-:W-:Y:S01]  /*0750*/  NOP ;  /* 0x0000000000007918 */ /* 0x000fe20000000000 */
[----:B--2---:R-:W-:Y:S01]  /*0760*/  SHF.R.S32.HI R2, RZ, 0x1f, R5 ;  /* 0x0000001fff027819 */ /* 0x004fe20000011405 */
[----:B------:R-:W-:Y:S01]  /*0770*/  IMAD.IADD R11, R8, 0x1, -R11 ;  /* 0x00000001080b7824 */ /* 0x000fe200078e0a0b */
[----:B------:R-:W-:Y:S01]  /*0780*/  LOP3.LUT R12, R12, 0xfffffffc, RZ, 0xc0, !PT ;  /* 0xfffffffc0c0c7812 */ /* 0x000fe200078ec0ff */
[----:B------:R-:W2:Y:S01]  /*0790*/  LDC R25, c[0x0][0x148] ;  /* 0x00005200ff197b82 */ /* 0x000ea20000000800 */
[----:B------:R-:W-:Y:S01]  /*07a0*/  LEA.HI R2, R2, R5, RZ, 0x2 ;  /* 0x0000000502027211 */ /* 0x000fe200078f10ff */
[----:B------:R-:W-:Y:S01]  /*07b0*/  NOP ;  /* 0x0000000000007918 */ /* 0x000fe20000000000 */
[C---:B------:R-:W-:Y:S01]  /*07c0*/  VIADD R35, R10.reuse, 0xffffffff ;  /* 0xffffffff0a237836 */ /* 0x040fe20000000000 */
[----:B------:R-:W-:Y:S01]  /*07d0*/  ISETP.NE.AND P3, PT, R10, RZ, PT ;  /* 0x000000ff0a00720c */ /* 0x000fe20003f65270 */
[----:B------:R-:W-:Y:S01]  /*07e0*/  IMAD.IADD R12, R9, 0x1, -R12 ;  /* 0x00000001090c7824 */ /* 0x000fe200078e0a0c */
[----:B0-----:R-:W-:Y:S01]  /*07f0*/  I2FP.F32.U32 R9, UR12 ;  /* 0x0000000c00097c45 */ /* 0x001fe20008201000 */
[----:B------:R-:W-:Y:S01]  /*0800*/  IMAD.MOV.U32 R57, RZ, RZ, 0x1 ;  /* 0x00000001ff397424 */ /* 0x000fe200078e00ff */
[----:B-1----:R-:W-:Y:S01]  /*0810*/  ISETP.NE.OR P0, PT, R15, RZ, !P0 ;  /* 0x000000ff0f00720c */ /* 0x002fe20004705670 */
[----:B------:R-:W-:Y:S01]  /*0820*/  IMAD R11, R11, 0x4, R12 ;  /* 0x000000040b0b7824 */ /* 0x000fe200078e020c */
[----:B---3--:R-:W-:Y:S01]  /*0830*/  ISETP.NE.OR P1, PT, R13, RZ, !P1 ;  /* 0x000000ff0d00720c */ /* 0x008fe20004f25670 */
[----:B------:R-:W-:Y:S01]  /*0840*/  FMUL R9, R9, UR4 ;  /* 0x0000000409097c20 */ /* 0x000fe20008400000 */
[----:B------:R-:W0:Y:S01]  /*0850*/  LDC R13, c[0x0][0x144] ;  /* 0x00005100ff0d7b82 */ /* 0x000e220000000800 */
[----:B------:R-:W-:Y:S01]  /*0860*/  LOP3.LUT R2, R2, 0xfffffffc, RZ, 0xc0, !PT ;  /* 0xfffffffc02027812 */ /* 0x000fe200078ec0ff */
[----:B------:R-:W-:Y:S01]  /*0870*/  ULDC UR4, c[0x0][0x154] ;  /* 0x0000550000047ab9 */ /* 0x000fe20000000800 */
[----:B------:R-:W-:Y:S01]  /*0880*/  SHF.R.S32.HI R8, RZ, 0x1f, R11 ;  /* 0x0000001fff087819 */ /* 0x000fe2000001140b */
[----:B------:R-:W-:Y:S01]  /*0890*/  IMAD.SHL.U32 R56, R11, 0x4, RZ ;  /* 0x000000040b387824 */ /* 0x000fe200078e00ff */
[----:B------:R-:W1:Y:S01]  /*08a0*/  F2I.U32.TRUNC.NTZ R9, R9 ;  /* 0x0000000900097305 */ /* 0x000e62000020f000 */
[----:B------:R-:W-:Y:S01]  /*08b0*/  IMAD.IADD R5, R5, 0x1, -R2 ;  /* 0x0000000105057824 */ /* 0x000fe200078e0a02 */
[----:B------:R-:W-:-:S02]  /*08c0*/  LEA.HI R8, R8, R11, RZ, 0x2 ;  /* 0x0000000b08087211 */ /* 0x000fc400078f10ff */
[----:B------:R-:W-:Y:S01]  /*08d0*/  VOTEU.ALL UP2, P0 ;  /* 0x00000000003f7886 */ /* 0x000fe20000040000 */
[----:B------:R-:W-:Y:S01]  /*08e0*/  LOP3.LUT R56, R11, 0xc, R56, 0x78, !PT ;  /* 0x0000000c0b387812 */ /* 0x000fe200078e7838 */
[----:B------:R-:W-:Y:S01]  /*08f0*/  VOTEU.ALL UP3, P1 ;  /* 0x00000000003f7886 */ /* 0x000fe20000860000 */
[----:B-----5:R-:W-:Y:S01]  /*0900*/  I2FP.F32.U32 R2, R6 ;  /* 0x0000000600027245 */ /* 0x020fe20000201000 */
[----:B------:R-:W-:Y:S01]  /*0910*/  VOTEU.ALL UP4, P1 ;  /* 0x00000000003f7886 */ /* 0x000fe20000880000 */
[----:B------:R-:W3:Y:S01]  /*0920*/  @!UP2 S2UR UR7, SR_CgaCtaId ;  /* 0x000000000007a9c3 */ /* 0x000ee20000008800 */
[----:B------:R-:W-:Y:S01]  /*0930*/  LOP3.LUT R8, R8, 0xfffffffc, RZ, 0xc0, !PT ;  /* 0xfffffffc08087812 */ /* 0x000fe200078ec0ff */
[----:B------:R-:W-:Y:S01]  /*0940*/  @!UP2 UMOV UR6, 0x400 ;  /* 0x000004000006a882 */ /* 0x000fe20000000000 */
[----:B------:R-:W-:Y:S01]  /*0950*/  FMUL R2, R2, UR4 ;  /* 0x0000000402027c20 */ /* 0x000fe20008400000 */
[----:B------:R-:W-:Y:S01]  /*0960*/  UMOV UR4, 0x20 ;  /* 0x0000002000047882 */ /* 0x000fe20000000000 */
[----:B------:R-:W-:Y:S01]  /*0970*/  @!UP3 UMOV UR9, 0x400 ;  /* 0x000004000009b882 */ /* 0x000fe20000000000 */
[----:B-1----:R-:W-:Y:S01]  /*0980*/  IMAD.MOV R12, RZ, RZ, -R9 ;  /* 0x000000ffff0c7224 */ /* 0x002fe200078e0a09 */
[----:B------:R-:W-:-:S04]  /*0990*/  @!UP2 UIADD3 UR4, -UR4, 0x100000, URZ ;  /* 0x001000000404a890 */ /* 0x000fc8000fffe13f */
[----:B------:R-:W-:Y:S02]  /*09a0*/  @!UP2 USHF.L.U32 UR5, UR4, 0xb, URZ ;  /* 0x0000000b0405a899 */ /* 0x000fe4000800063f */
[----:B------:R-:W-:Y:S01]  /*09b0*/  @!UP2 USHF.L.U32 UR4, UR4, 0x1, URZ ;  /* 0x000000010404a899 */ /* 0x000fe2000800063f */
[----:B------:R-:W1:Y:S01]  /*09c0*/  @!UP3 S2UR UR10, SR_CgaCtaId ;  /* 0x00000000000ab9c3 */ /* 0x000e620000008800 */
[----:B------:R-:W-:Y:S01]  /*09d0*/  IMAD.IADD R8, R11, 0x1, -R8 ;  /* 0x000000010b087824 */ /* 0x000fe200078e0a08 */
[----:B------:R-:W5:Y:S01]  /*09e0*/  F2I.U32.TRUNC.NTZ R2, R2 ;  /* 0x0000000200027305 */ /* 0x000f62000020f000 */
[----:B0-----:R-:W-:Y:S01]  /*09f0*/  IMAD R21, R13, R12, UR12 ;  /* 0x0000000c0d157e24 */ /* 0x001fe2000f8e020c */
[----:B------:R-:W-:Y:S01]  /*0a00*/  VOTEU.ALL UP5, P1 ;  /* 0x00000000003f7886 */ /* 0x000fe200008a0000 */
[----:B----4-:R-:W-:Y:S01]  /*0a10*/  ISETP.EQ.U32.AND P2, PT, R14, 0x1, PT ;  /* 0x000000010e00780c */ /* 0x010fe20003f42070 */
[----:B------:R-:W-:Y:S01]  /*0a20*/  VOTEU.ALL UP0, P0 ;  /* 0x00000000003f7886 */ /* 0x000fe20000000000 */
[----:B------:R-:W-:Y:S01]  /*0a30*/  VOTEU.ALL UP1, P0 ;  /* 0x00000000003f7886 */ /* 0x000fe20000020000 */
[----:B------:R-:W-:Y:S01]  /*0a40*/  ISETP.NE.AND P4, PT, R8, R21, PT ;  /* 0x000000150800720c */ /* 0x000fe20003f85270 */
[----:B------:R0:W4:Y:S01]  /*0a50*/  SHFL.IDX PT, R14, R7, RZ, 0x1f ;  /* 0x00001fff070e7589 */ /* 0x00012200000e0000 */
[----:B------:R-:W-:-:S02]  /*0a60*/  LOP3.LUT P0, RZ, R3, 0x7, RZ, 0xc0, !PT ;  /* 0x0000000703ff7812 */ /* 0x000fc4000780c0ff */
[----:B------:R-:W-:Y:S02]  /*0a70*/  ISETP.GE.U32.AND P6, PT, R35, 0x2, PT ;  /* 0x000000022300780c */ /* 0x000fe40003fc6070 */
[----:B------:R-:W-:Y:S01]  /*0a80*/  ISETP.LT.U32.AND P0, PT, R56, 0x4, !P0 ;  /* 0x000000043800780c */ /* 0x000fe20004701070 */
[----:B---3--:R-:W-:Y:S01]  /*0a90*/  @!UP2 ULEA UR8, UR7, UR6, 0x18 ;  /* 0x000000060708a291 */ /* 0x008fe2000f8ec03f */
[----:B-----5:R-:W-:Y:S01]  /*0aa0*/  IMAD.MOV R20, RZ, RZ, -R2 ;  /* 0x000000ffff147224 */ /* 0x020fe200078e0a02 */
[----:B------:R-:W-:-:S04]  /*0ab0*/  @!UP3 UIADD3 UR6, -UR11, 0x100000, URZ ;  /* 0x001000000b06b890 */ /* 0x000fc8000fffe13f */
[----:B------:R-:W-:Y:S02]  /*0ac0*/  @!UP3 USHF.L.U32 UR7, UR6, 0xb, URZ ;  /* 0x0000000b0607b899 */ /* 0x000fe4000800063f */
[----:B------:R-:W-:Y:S01]  /*0ad0*/  @!UP3 USHF.L.U32 UR6, UR6, 0x1, URZ ;  /* 0x000000010606b899 */ /* 0x000fe2000800063f */
[----:B------:R-:W-:Y:S01]  /*0ae0*/  VOTEU.ALL UP2, P1 ;  /* 0x00000000003f7886 */ /* 0x000fe20000840000 */
[----:B------:R-:W-:Y:S01]  /*0af0*/  @P4 SHF.R.S32.HI R9, RZ, 0x1f, R56 ;  /* 0x0000001fff094819 */ /* 0x000fe20000011438 */
[----:B--2---:R-:W-:Y:S01]  /*0b00*/  IMAD R2, R25, R20, R6 ;  /* 0x0000001419027224 */ /* 0x004fe200078e0206 */
[----:B-1----:R-:W-:Y:S02]  /*0b10*/  @!UP3 ULEA UR9, UR10, UR9, 0x18 ;  /* 0x000000090a09b291 */ /* 0x002fe4000f8ec03f */
[----:B------:R-:W-:Y:S01]  /*0b20*/  @P4 LEA.HI R9, R9, R56, RZ, 0x2 ;  /* 0x0000003809094211 */ /* 0x000fe200078f10ff */
[----:B------:R-:W-:Y:S01]  /*0b30*/  VOTEU.ALL UP3, P1 ;  /* 0x00000000003f7886 */ /* 0x000fe20000860000 */
[----:B------:R-:W-:Y:S01]  /*0b40*/  ISETP.NE.AND P1, PT, R5, 0x3, PT ;  /* 0x000000030500780c */ /* 0x000fe20003f25270 */
[----:B------:R-:W1:Y:S02]  /*0b50*/  FENCE.VIEW.ASYNC.S ;  /* 0x00000000000073c6 */ /* 0x000e640000000000 */
[----:B-1----:R0:W1:Y:S01]  /*0b60*/  @!UP0 SYNCS.EXCH.64 URZ, [UR8+0x1f0], UR4 ;  /* 0x0001f004083f85b2 */ /* 0x0020620008000100 */
[----:B------:R-:W-:-:S02]  /*0b70*/  @P4 SHF.R.S32.HI R9, RZ, 0x2, R9 ;  /* 0x00000002ff094819 */ /* 0x000fc40000011409 */
[----:B------:R-:W-:Y:S02]  /*0b80*/  ISETP.EQ.OR P1, PT, R5, RZ, !P1 ;  /* 0x000000ff0500720c */ /* 0x000fe40004f22670 */
[----:B------:R-:W-:Y:S02]  /*0b90*/  @P4 ISETP.NE.AND P5, PT, R9, R2, PT ;  /* 0x000000020900420c */ /* 0x000fe40003fa5270 */
[----:B------:R-:W-:Y:S02]  /*0ba0*/  ISETP.EQ.AND P1, PT, R10, RZ, P1 ;  /* 0x000000ff0a00720c */ /* 0x000fe40000f22270 */
[----:B------:R-:W-:Y:S02]  /*0bb0*/  SEL R2, RZ, 0x1, !P0 ;  /* 0x00000001ff027807 */ /* 0x000fe40004000000 */
[----:B------:R-:W-:Y:S02]  /*0bc0*/  @P4 SEL R57, RZ, 0x1, P5 ;  /* 0x00000001ff394807 */ /* 0x000fe40002800000 */
[----:B------:R-:W-:-:S02]  /*0bd0*/  SEL R16, RZ, 0x1, !P1 ;  /* 0x00000001ff107807 */ /* 0x000fc40004800000 */
[----:B------:R-:W-:Y:S01]  /*0be0*/  LOP3.LUT R57, R57, R2, RZ, 0xc0, !PT ;  /* 0x0000000239397212 */ /* 0x000fe200078ec0ff */
[----:B------:R0:W2:Y:S01]  /*0bf0*/  @!UP1 SYNCS.EXCH.64 URZ, [UR8+0x1f8], UR4 ;  /* 0x0001f804083f95b2 */ /* 0x0000a20008000100 */
[----:B------:R-:W-:Y:S01]  /*0c00*/  NOP ;  /* 0x0000000000007918 */ /* 0x000fe20000000000 */
[----:B------:R-:W-:Y:S01]  /*0c10*/  SEL R16, R16, 0x2, P6 ;  /* 0x0000000210107807 */ /* 0x000fe20003000000 */
[----:B------:R0:W3:Y:S01]  /*0c20*/  @!UP2 SYNCS.EXCH.64 URZ, [UR9+0x1d0], UR6 ;  /* 0x0001d006093fa5b2 */ /* 0x0000e20008000100 */
[----:B------:R0:W0:Y:S01]  /*0c30*/  @!UP3 SYNCS.EXCH.64 URZ, [UR9+0x1d8], UR6 ;  /* 0x0001d806093fb5b2 */ /* 0x0000220008000100 */
[----:B------:R0:W0:Y:S01]  /*0c40*/  @!UP4 SYNCS.EXCH.64 URZ, [UR9+0x1e0], UR6 ;  /* 0x0001e006093fc5b2 */ /* 0x0000220008000100 */
[----:B------:R0:W0:Y:S01]  /*0c50*/  @!UP5 SYNCS.EXCH.64 URZ, [UR9+0x1e8], UR6 ;  /* 0x0001e806093fd5b2 */ /* 0x0000220008000100 */
[----:B------:R-:W-:Y:S01]  /*0c60*/  NOP ;  /* 0x0000000000007918 */ /* 0x000fe20000000000 */
[----:B-1--4-:R-:W-:Y:S05]  /*0c70*/  @!P2 BRA `(.L_x_4) ;  /* 0x000000000008a947 */ /* 0x012fea0003800000 */
[----:B0-23--:R-:W-:Y:S01]  /*0c80*/  UCGABAR_ARV ;  /* 0x00000000000079c7 */ /* 0x00dfe20008000000 */
[----:B------:R-:W-:Y:S05]  /*0c90*/  BRA `(.L_x_5) ;  /* 0x0000000000047947 */ /* 0x000fea0003800000 */
.L_x_4:
[----:B0-23--:R-:W-:Y:S01]  /*0ca0*/  NOP ;  /* 0x0000000000007918 */ /* 0x00dfe20000000000 */
.L_x_5:
[----:B------:R-:W-:Y:S01]  /*0cb0*/  ULDC.64 UR4, c[0x0][0x598] ;  /* 0x0001660000047ab9 */ /* 0x000fe20000000a00 */
[----:B------:R-:W-:Y:S01]  /*0cc0*/  ULDC.64 UR36, c[0x0][0x208] ;  /* 0x0000820000247ab9 */ /* 0x000fe20000000a00 */
[----:B------:R-:W-:-:S04]  /*0cd0*/  ISETP.NE.U32.AND P0, PT, RZ, UR4, PT ;  /* 0x00000004ff007c0c */ /* 0x000fc8000bf05070 */
[----:B------:R-:W-:-:S13]  /*0ce0*/  ISETP.NE.AND.EX P0, PT, RZ, UR5, PT, P0 ;  /* 0x00000005ff007c0c */ /* 0x000fda000bf05300 */
[----:B------:R-:W-:Y:S05]  /*0cf0*/  @!P0 BRA `(.L_x_6) ;  /* 0x00000000001c8947 */ /* 0x000fea0003800000 */
[----:B------:R-:W0:Y:S02]  /*0d00*/  LDC.64 R8, c[0x0][0x598] ;  /* 0x00016600ff087b82 */ /* 0x000e240000000a00 */
[----:B0-----:R-:W2:Y:S02]  /*0d10*/  LDG.E.64 R8, desc[UR36][R8.64] ;  /* 0x0000002408087981 */ /* 0x001ea4000c1e1b00 */
[----:B--2---:R-:W-:-:S04]  /*0d20*/  ISETP.NE.U32.AND P0, PT, R8, RZ, PT ;  /* 0x000000ff0800720c */ /* 0x004fc80003f05070 */
[----:B------:R-:W-:-:S13]  /*0d30*/  ISETP.NE.AND.EX P0, PT, R9, RZ, PT, P0 ;  /* 0x000000ff0900720c */ /* 0x000fda0003f05300 */
[----:B------:R-:W-:Y:S05]  /*0d40*/  @!P0 BRA `(.L_x_6) ;  /* 0x0000000000088947 */ /* 0x000fea0003800000 */
[----:B------:R0:W5:Y:S01]  /*0d50*/  LD.E R58, desc[UR36][R8.64] ;  /* 0x00000024083a7980 */ /* 0x000162000c101900 */
[----:B------:R-:W-:Y:S05]  /*0d60*/  BRA `(.L_x_7) ;  /* 0x0000000000247947 */ /* 0x000fea0003800000 */
.L_x_6:
[----:B------:R-:W-:Y:S02]  /*0d70*/  ULDC.64 UR4, c[0x0][0x588] ;  /* 0x0001620000047ab9 */ /* 0x000fe40000000a00 */
[----:B------:R-:W-:-:S04]  /*0d80*/  ISETP.NE.U32.AND P0, PT, RZ, UR4, PT ;  /* 0x00000004ff007c0c */ /* 0x000fc8000bf05070 */
[----:B------:R-:W-:-:S13]  /*0d90*/  ISETP.NE.AND.EX P0, PT, RZ, UR5, PT, P0 ;  /* 0x00000005ff007c0c */ /* 0x000fda000bf05300 */
[----:B------:R-:W-:Y:S05]  /*0da0*/  @!P0 BRA `(.L_x_8) ;  /* 0x00000000000c8947 */ /* 0x000fea0003800000 */
[----:B------:R-:W0:Y:S02]  /*0db0*/  LDC.64 R58, c[0x0][0x588] ;  /* 0x00016200ff3a7b82 */ /* 0x000e240000000a00 */
[----:B0-----:R1:W5:Y:S01]  /*0dc0*/  LDG.E R58, desc[UR36][R58.64] ;  /* 0x000000243a3a7981 */ /* 0x001362000c1e1900 */
[----:B------:R-:W-:Y:S05]  /*0dd0*/  BRA `(.L_x_7) ;  /* 0x0000000000087947 */ /* 0x000fea0003800000 */
.L_x_8:
[----:B------:R-:W-:Y:S02]  /*0de0*/  ULDC UR4, c[0x0][0x580] ;  /* 0x0001600000047ab9 */ /* 0x000fe40000000800 */
[----:B------:R-:W-:-:S07]  /*0df0*/  IMAD.U32 R58, RZ, RZ, UR4 ;  /* 0x00000004ff3a7e24 */ /* 0x000fce000f8e00ff */
.L_x_7:
[----:B------:R-:W-:Y:S02]  /*0e00*/  ULDC.64 UR4, c[0x0][0x5a0] ;  /* 0x0001680000047ab9 */ /* 0x000fe40000000a00 */
[----:B------:R-:W-:-:S04]  /*0e10*/  ISETP.NE.U32.AND P0, PT, RZ, UR4, PT ;  /* 0x00000004ff007c0c */ /* 0x000fc8000bf05070 */
[----:B------:R-:W-:-:S13]  /*0e20*/  ISETP.NE.AND.EX P0, PT, RZ, UR5, PT, P0 ;  /* 0x00000005ff007c0c */ /* 0x000fda000bf05300 */
[----:B------:R-:W-:Y:S05]  /*0e30*/  @!P0 BRA `(.L_x_9) ;  /* 0x00000000001c8947 */ /* 0x000fea0003800000 */
[----:B0-----:R-:W0:Y:S02]  /*0e40*/  LDC.64 R8, c[0x0][0x5a0] ;  /* 0x00016800ff087b82 */ /* 0x001e240000000a00 */
[----:B0-----:R-:W2:Y:S02]  /*0e50*/  LDG.E.64 R8, desc[UR36][R8.64] ;  /* 0x0000002408087981 */ /* 0x001ea4000c1e1b00 */
[----:B--2---:R-:W-:-:S04]  /*0e60*/  ISETP.NE.U32.AND P0, PT, R8, RZ, PT ;  /* 0x000000ff0800720c */ /* 0x004fc80003f05070 */
[----:B------:R-:W-:-:S13]  /*0e70*/  ISETP.NE.AND.EX P0, PT, R9, RZ, PT, P0 ;  /* 0x000000ff0900720c */ /* 0x000fda0003f05300 */
[----:B------:R-:W-:Y:S05]  /*0e80*/  @!P0 BRA `(.L_x_9) ;  /* 0x0000000000088947 */ /* 0x000fea0003800000 */
[----:B-1----:R0:W5:Y:S01]  /*0e90*/  LD.E R59, desc[UR36][R8.64] ;  /* 0x00000024083b7980 */ /* 0x002162000c101900 */
[----:B------:R-:W-:Y:S05]  /*0ea0*/  BRA `(.L_x_10) ;  /* 0x0000000000247947 */ /* 0x000fea0003800000 */
.L_x_9:
[----:B------:R-:W-:Y:S02]  /*0eb0*/  ULDC.64 UR4, c[0x0][0x590] ;  /* 0x0001640000047ab9 */ /* 0x000fe40000000a00 */
[----:B------:R-:W-:-:S04]  /*0ec0*/  ISETP.NE.U32.AND P0, PT, RZ, UR4, PT ;  /* 0x00000004ff007c0c */ /* 0x000fc8000bf05070 */
[----:B------:R-:W-:-:S13]  /*0ed0*/  ISETP.NE.AND.EX P0, PT, RZ, UR5, PT, P0 ;  /* 0x00000005ff007c0c */ /* 0x000fda000bf05300 */
[----:B------:R-:W-:Y:S05]  /*0ee0*/  @!P0 BRA `(.L_x_11) ;  /* 0x00000000000c8947 */ /* 0x000fea0003800000 */
[----:B0-----:R-:W1:Y:S02]  /*0ef0*/  LDC.64 R8, c[0x0][0x590] ;  /* 0x00016400ff087b82 */ /* 0x001e640000000a00 */
[----:B-1----:R1:W5:Y:S01]  /*0f00*/  LDG.E R59, desc[UR36][R8.64] ;  /* 0x00000024083b7981 */ /* 0x002362000c1e1900 */
[----:B------:R-:W-:Y:S05]  /*0f10*/  BRA `(.L_x_10) ;  /* 0x0000000000087947 */ /* 0x000fea0003800000 */
.L_x_11:
[----:B------:R-:W-:Y:S02]  /*0f20*/  ULDC UR4, c[0x0][0x584] ;  /* 0x0001610000047ab9 */ /* 0x000fe40000000800 */
[----:B-1----:R-:W-:-:S07]  /*0f30*/  IMAD.U32 R59, RZ, RZ, UR4 ;  /* 0x00000004ff3b7e24 */ /* 0x002fce000f8e00ff */
.L_x_10:
[----:B------:R-:W2:Y:S01]  /*0f40*/  LDC R2, c[0x0][0x65c] ;  /* 0x00019700ff027b82 */ /* 0x000ea20000000800 */
[----:B------:R-:W-:Y:S01]  /*0f50*/  ULDC UR6, c[0x0][0x28c] ;  /* 0x0000a30000067ab9 */ /* 0x000fe20000000800 */
[----:B------:R-:W-:Y:S01]  /*0f60*/  ISETP.NE.AND P0, PT, R10, 0x2, PT ;  /* 0x000000020a00780c */ /* 0x000fe20003f05270 */
[----:B------:R-:W-:Y:S01]  /*0f70*/  UIADD3 UR6, UR6, 0x1f, URZ ;  /* 0x0000001f06067890 */ /* 0x000fe2000fffe03f */
[----:B01----:R-:W-:Y:S01]  /*0f80*/  IMAD.U32 R8, RZ, RZ, UR12 ;  /* 0x0000000cff087e24 */ /* 0x003fe2000f8e00ff */
[----:B------:R-:W-:Y:S01]  /*0f90*/  UMOV UR39, URZ ;  /* 0x0000003f00277c82 */ /* 0x000fe20008000000 */
[----:B------:R-:W-:Y:S01]  /*0fa0*/  IMAD.MOV.U32 R9, RZ, RZ, RZ ;  /* 0x000000ffff097224 */ /* 0x000fe200078e00ff */
[----:B------:R-:W-:Y:S01]  /*0fb0*/  USHF.R.S32.HI UR7, URZ, 0x1f, UR6 ;  /* 0x0000001f3f077899 */ /* 0x000fe20008011406 */
[----:B------:R-:W-:Y:S01]  /*0fc0*/  UMOV UR38, URZ ;  /* 0x0000003f00267c82 */ /* 0x000fe20008000000 */
[----:B------:R-:W-:Y:S02]  /*0fd0*/  ULDC.64 UR8, c[0x0][0x650] ;  /* 0x0001940000087ab9 */ /* 0x000fe40000000a00 */
[----:B------:R-:W-:-:S04]  /*0fe0*/  ULEA.HI UR7, UR7, UR6, URZ, 0x5 ;  /* 0x0000000607077291 */ /* 0x000fc8000f8f283f */
[----:B------:R-:W-:Y:S01]  /*0ff0*/  USHF.R.S32.HI UR40, URZ, 0x5, UR7 ;  /* 0x000000053f287899 */ /* 0x000fe20008011407 */
[----:B--2---:R-:W-:-:S13]  /*1000*/  ISETP.NE.AND P1, PT, R2, 0x1, PT ;  /* 0x000000010200780c */ /* 0x004fda0003f25270 */
[----:B------:R-:W0:Y:S01]  /*1010*/  @P1 LDC R19, c[0x0][0x10] ;  /* 0x00000400ff131b82 */ /* 0x000e220000000800 */
[----:B------:R-:W-:Y:S02]  /*1020*/  @P1 IMAD.MOV.U32 R7, RZ, RZ, RZ ;  /* 0x000000ffff071224 */ /* 0x000fe400078e00ff */
[----:B------:R-:W-:-:S05]  /*1030*/  @P1 IMAD.MOV.U32 R17, RZ, RZ, RZ ;  /* 0x000000ffff111224 */ /* 0x000fca00078e00ff */
[----:B------:R-:W1:Y:S01]  /*1040*/  @!P1 LDC R11, c[0x0][0xc] ;  /* 0x00000300ff0b9b82 */ /* 0x000e620000000800 */
[----:B------:R-:W-:Y:S01]  /*1050*/  ULDC UR4, c[0x0][0xc] ;  /* 0x0000030000047ab9 */ /* 0x000fe20000000800 */
[----:B------:R-:W-:Y:S02]  /*1060*/  ULDC UR5, c[0x0][0x10] ;  /* 0x0000040000057ab9 */ /* 0x000fe40000000800 */
[----:B------:R-:W-:-:S04]  /*1070*/  UIMAD.WIDE.U32 UR4, UR4, UR5, URZ ;  /* 0x00000005040472a5 */ /* 0x000fc8000f8e003f */
[----:B------:R-:W2:Y:S01]  /*1080*/  LDC R2, c[0x0][0x14] ;  /* 0x00000500ff027b82 */ /* 0x000ea20000000800 */
[----:B0-----:R-:W-:-:S04]  /*1090*/  @P1 IMAD.WIDE.U32 R18, R19, UR12, R6 ;  /* 0x0000000c13121c25 */ /* 0x001fc8000f8e0006 */
[----:B------:R-:W-:Y:S02]  /*10a0*/  @P1 IMAD.IADD R17, R19, 0x1, R17 ;  /* 0x0000000113111824 */ /* 0x000fe400078e0211 */
[----:B-1----:R-:W-:-:S04]  /*10b0*/  @!P1 IMAD.WIDE.U32 R8, R6, R11, R8 ;  /* 0x0000000b06089225 */ /* 0x002fc800078e0008 */
[----:B------:R-:W-:Y:S02]  /*10c0*/  @!P1 IMAD.MOV.U32 R18, RZ, RZ, R8 ;  /* 0x000000ffff129224 */ /* 0x000fe400078e0008 */
[----:B------:R-:W-:Y:S02]  /*10d0*/  @!P1 IMAD.MOV.U32 R17, RZ, RZ, R9 ;  /* 0x000000ffff119224 */ /* 0x000fe400078e0009 */
[----:B--2---:R-:W-:-:S04]  /*10e0*/  IMAD.WIDE.U32 R12, R2, UR4, RZ ;  /* 0x00000004020c7c25 */ /* 0x004fc8000f8e00ff */
[----:B------:R-:W-:Y:S01]  /*10f0*/  IMAD R23, R2, UR5, RZ ;  /* 0x0000000502177c24 */ /* 0x000fe2000f8e02ff */
[----:B------:R0:W-:Y:S03]  /*1100*/  STL.64 [R1], R12 ;  /* 0x0000000c01007387 */ /* 0x0001e60000100a00 */
[----:B------:R-:W-:Y:S01]  /*1110*/  IMAD.IADD R23, R13, 0x1, R23 ;  /* 0x000000010d177824 */ /* 0x000fe200078e0217 */
[----:B------:R-:W-:Y:S06]  /*1120*/  @P0 BRA `(.L_x_12) ;  /* 0x0000000000200947 */ /* 0x000fec0003800000 */
[----:B------:R-:W-:Y:S01]  /*1130*/  UISETP.GE.U32.AND UP0, UPT, UR40, 0x1c, UPT ;  /* 0x0000001c2800788c */ /* 0x000fe2000bf06070 */
[----:B------:R-:W-:Y:S01]  /*1140*/  IADD3 R18, P0, R18, R12, RZ ;  /* 0x0000000c12127210 */ /* 0x000fe20007f1e0ff */
[----:B------:R-:W-:Y:S01]  /*1150*/  USHF.R.U32.HI UR4, URZ, 0x2, UR40 ;  /* 0x000000023f047899 */ /* 0x000fe20008011628 */
[----:B------:R-:W-:-:S03]  /*1160*/  UMOV UR38, URZ ;  /* 0x0000003f00267c82 */ /* 0x000fc60008000000 */
[----:B------:R-:W-:Y:S01]  /*1170*/  UIMAD.WIDE.U32 UR4, UR4, 0x24924925, URZ ;  /* 0x24924925040478a5 */ /* 0x000fe2000f8e003f */
[----:B------:R-:W-:-:S03]  /*1180*/  IMAD.X R17, R23, 0x1, R17, P0 ;  /* 0x0000000117117824 */ /* 0x000fc600000e0611 */
[----:B------:R-:W-:Y:S02]  /*1190*/  UIMAD UR39, UR5, -0x1c, UR40 ;  /* 0xffffffe4052778a4 */ /* 0x000fe4000f8e0228 */
[----:B------:R-:W-:-:S12]  /*11a0*/  @UP0 ULOP3.LUT UR38, UR5, 0x1, URZ, 0xc0, !UPT ;  /* 0x0000000105260892 */ /* 0x000fd8000f8ec03f */
.L_x_12:
[----:B------:R-:W-:Y:S01]  /*11b0*/  ISETP.GE.U32.AND P0, PT, R18, UR8, PT ;  /* 0x0000000812007c0c */ /* 0x000fe2000bf06070 */
[----:B------:R-:W-:Y:S01]  /*11c0*/  IMAD.MOV.U32 R19, RZ, RZ, -0x1 ;  /* 0xffffffffff137424 */ /* 0x000fe200078e00ff */
[----:B------:R-:W-:Y:S01]  /*11d0*/  PRMT R8, RZ, 0x7610, R8 ;  /* 0x00007610ff087816 */ /* 0x000fe20000000008 */
[----:B------:R-:W-:Y:S01]  /*11e0*/  IMAD.MOV.U32 R22, RZ, RZ, -0x1 ;  /* 0xffffffffff167424 */ /* 0x000fe200078e00ff */
[----:B------:R-:W-:Y:S01]  /*11f0*/  ISETP.GE.U32.AND.EX P0, PT, R17, UR9, PT, P0 ;  /* 0x0000000911007c0c */ /* 0x000fe2000bf06100 */
[----:B------:R-:W-:-:S12]  /*1200*/  IMAD.MOV.U32 R2, RZ, RZ, -0x1 ;  /* 0xffffffffff027424 */ /* 0x000fd800078e00ff */
[----:B------:R-:W-:Y:S05]  /*1210*/  @P0 BRA `(.L_x_13) ;  /* 0x00000004002c0947 */ /* 0x000fea0003800000 */
[----:B------:R-:W1:Y:S01]  /*1220*/  LDC.64 R26, c[0x0][0x628] ;  /* 0x00018a00ff1a7b82 */ /* 0x000e620000000a00 */
[----:B------:R-:W-:Y:S02]  /*1230*/  IMAD.MOV.U32 R8, RZ, RZ, R18 ;  /* 0x000000ffff087224 */ /* 0x000fe400078e0012 */
[----:B------:R-:W-:-:S05]  /*1240*/  IMAD.MOV.U32 R9, RZ, RZ, R17 ;  /* 0x000000ffff097224 */ /* 0x000fca00078e0011 */
[----:B------:R-:W2:Y:S08]  /*1250*/  LDC R2, c[0x0][0x630] ;  /* 0x00018c00ff027b82 */ /* 0x000eb00000000800 */
[----:B------:R-:W3:Y:S01]  /*1260*/  LDC.64 R28, c[0x0][0x620] ;  /* 0x00018800ff1c7b82 */ /* 0x000ee20000000a00 */
[----:B-1----:R-:W-:-:S04]  /*1270*/  ISETP.NE.U32.AND P0, PT, R26, RZ, PT ;  /* 0x000000ff1a00720c */ /* 0x002fc80003f05070 */
[----:B------:R-:W-:-:S13]  /*1280*/  ISETP.NE.AND.EX P0, PT, R27, RZ, PT, P0 ;  /* 0x000000ff1b00720c */ /* 0x000fda0003f05300 */
[----:B--23--:R-:W-:Y:S05]  /*1290*/  @!P0 BRA `(.L_x_14) ;  /* 0x0000000000288947 */ /* 0x00cfea0003800000 */
[----:B0-----:R-:W0:Y:S02]  /*12a0*/  LDC R13, c[0x0][0x634] ;  /* 0x00018d00ff0d7b82 */ /* 0x001e240000000800 */
[----:B0-----:R-:W-:-:S05]  /*12b0*/  IADD3 R13, P0, R18, R13, RZ ;  /* 0x0000000d120d7210 */ /* 0x001fca0007f1e0ff */
[----:B------:R-:W-:-:S04]  /*12c0*/  IMAD.X R15, RZ, RZ, R17, P0 ;  /* 0x000000ffff0f7224 */ /* 0x000fc800000e0611 */
[----:B------:R-:W-:-:S04]  /*12d0*/  IMAD.WIDE.U32 R8, R15, R26, RZ ;  /* 0x0000001a0f087225 */ /* 0x000fc800078e00ff */
[----:B------:R-:W-:-:S04]  /*12e0*/  IMAD.WIDE.U32 R10, P0, R13, R27, R8 ;  /* 0x0000001b0d0a7225 */ /* 0x000fc80007800008 */
[----:B------:R-:W-:-:S04]  /*12f0*/  IMAD.WIDE.U32 R8, R13, R26, RZ ;  /* 0x0000001a0d087225 */ /* 0x000fc800078e00ff */
[----:B------:R-:W-:Y:S01]  /*1300*/  IMAD.X R13, RZ, RZ, RZ, P0 ;  /* 0x000000ffff0d7224 */ /* 0x000fe200000e06ff */
[----:B------:R-:W-:Y:S01]  /*1310*/  IADD3 RZ, P0, R9, R10, RZ ;  /* 0x0000000a09ff7210 */ /* 0x000fe20007f1e0ff */
[----:B------:R-:W-:-:S04]  /*1320*/  IMAD.MOV.U32 R12, RZ, RZ, R11 ;  /* 0x000000ffff0c7224 */ /* 0x000fc800078e000b */
[----:B------:R-:W-:-:S08]  /*1330*/  IMAD.WIDE.U32.X R8, R15, R27, R12, P0 ;  /* 0x0000001b0f087225 */ /* 0x000fd000000e040c */
.L_x_14:
[----:B------:R-:W1:Y:S01]  /*1340*/  LDC.64 R32, c[0x0][0x640] ;  /* 0x00019000ff207b82 */ /* 0x000e620000000a00 */
[-C--:B------:R-:W-:Y:S01]  /*1350*/  SHF.R.U64 R30, R8, R2.reuse, R9 ;  /* 0x00000002081e7219 */ /* 0x080fe20000001209 */
[----:B------:R-:W-:Y:S01]  /*1360*/  IMAD.MOV.U32 R19, RZ, RZ, R17 ;  /* 0x000000ffff137224 */ /* 0x000fe200078e0011 */
[----:B------:R-:W-:Y:S01]  /*1370*/  SHF.R.U32.HI R2, RZ, R2, R9 ;  /* 0x00000002ff027219 */ /* 0x000fe20000011609 */
[----:B------:R-:W-:Y:S01]  /*1380*/  IMAD.MOV.U32 R26, RZ, RZ, 0x1 ;  /* 0x00000001ff1a7424 */ /* 0x000fe200078e00ff */
[----:B------:R-:W-:-:S03]  /*1390*/  IADD3 R11, P0, RZ, -R30, RZ ;  /* 0x8000001eff0b7210 */ /* 0x000fc60007f1e0ff */
[----:B------:R-:W2:Y:S02]  /*13a0*/  LDC R10, c[0x0][0x618] ;  /* 0x00018600ff0a7b82 */ /* 0x000ea40000000800 */
[----:B------:R-:W-:-:S04]  /*13b0*/  IMAD.X R9, RZ, RZ, ~R2, P0 ;  /* 0x000000ffff097224 */ /* 0x000fc800000e0e02 */
[-C--:B------:R-:W-:Y:S02]  /*13c0*/  IMAD R2, R9, R28.reuse, RZ ;  /* 0x0000001c09027224 */ /* 0x080fe400078e02ff */
[----:B0-----:R-:W0:Y:S01]  /*13d0*/  LDC R13, c[0x0][0x608] ;  /* 0x00018200ff0d7b82 */ /* 0x001e220000000800 */
[----:B------:R-:W-:-:S04]  /*13e0*/  IMAD.WIDE.U32 R8, R11, R28, R18 ;  /* 0x0000001c0b087225 */ /* 0x000fc800078e0012 */
[----:B------:R-:W-:Y:S02]  /*13f0*/  IMAD R11, R11, R29, R2 ;  /* 0x0000001d0b0b7224 */ /* 0x000fe400078e0202 */
[----:B------:R-:W-:Y:S01]  /*1400*/  IMAD.MOV.U32 R2, RZ, RZ, -0x1 ;  /* 0xffffffffff027424 */ /* 0x000fe200078e00ff */
[----:B------:R-:W3:Y:S01]  /*1410*/  LDC R31, c[0x0][0x658] ;  /* 0x00019600ff1f7b82 */ /* 0x000ee20000000800 */
[----:B------:R-:W-:Y:S01]  /*1420*/  IMAD.IADD R9, R9, 0x1, R11 ;  /* 0x0000000109097824 */ /* 0x000fe200078e020b */
[----:B-1----:R-:W-:-:S04]  /*1430*/  ISETP.NE.U32.AND P0, PT, R32, RZ, PT ;  /* 0x000000ff2000720c */ /* 0x002fc80003f05070 */
[----:B------:R-:W-:Y:S02]  /*1440*/  ISETP.NE.AND.EX P0, PT, R33, RZ, PT, P0 ;  /* 0x000000ff2100720c */ /* 0x000fe40003f05300 */
[----:B------:R-:W1:Y:S01]  /*1450*/  LDC R29, c[0x0][0x600] ;  /* 0x00018000ff1d7b82 */ /* 0x000e620000000800 */
[-CC-:B--2---:R-:W-:Y:S02]  /*1460*/  SHF.R.U64 R27, R8, R10.reuse, R9.reuse ;  /* 0x0000000a081b7219 */ /* 0x184fe40000001209 */
[----:B------:R-:W-:-:S05]  /*1470*/  SHF.R.U32.HI R8, RZ, R10, R9 ;  /* 0x0000000aff087219 */ /* 0x000fca0000011609 */
[----:B------:R-:W2:Y:S01]  /*1480*/  LDC R22, c[0x0][0x648] ;  /* 0x00019200ff167b82 */ /* 0x000ea20000000800 */
[-CC-:B0-----:R-:W-:Y:S02]  /*1490*/  SHF.R.U64 R34, R27, R13.reuse, R8.reuse ;  /* 0x0000000d1b227219 */ /* 0x181fe40000001208 */
[----:B------:R-:W-:-:S05]  /*14a0*/  SHF.R.U32.HI R8, RZ, R13, R8 ;  /* 0x0000000dff087219 */ /* 0x000fca0000011608 */
[----:B------:R-:W0:Y:S01]  /*14b0*/  LDC R24, c[0x0][0x638] ;  /* 0x00018e00ff187b82 */ /* 0x000e220000000800 */
[-CC-:B---3--:R-:W-:Y:S02]  /*14c0*/  SHF.R.U64 R36, R34, R31.reuse, R8.reuse ;  /* 0x0000001f22247219 */ /* 0x188fe40000001208 */
[-C--:B------:R-:W-:Y:S02]  /*14d0*/  SHF.L.U32 R2, R2, R31.reuse, RZ ;  /* 0x0000001f02027219 */ /* 0x080fe400000006ff */
[----:B------:R-:W-:Y:S01]  /*14e0*/  SHF.R.U32.HI R9, RZ, R31, R8 ;  /* 0x0000001fff097219 */ /* 0x000fe20000011608 */
[----:B------:R-:W-:Y:S01]  /*14f0*/  IMAD.MOV.U32 R8, RZ, RZ, R36 ;  /* 0x000000ffff087224 */ /* 0x000fe200078e0024 */
[----:B------:R-:W-:Y:S01]  /*1500*/  LOP3.LUT R15, RZ, R2, RZ, 0x33, !PT ;  /* 0x00000002ff0f7212 */ /* 0x000fe200078e33ff */
[----:B------:R-:W3:Y:S01]  /*1510*/  LDC R28, c[0x0][0x610] ;  /* 0x00018400ff1c7b82 */ /* 0x000ee20000000800 */
[----:B------:R-:W-:Y:S05]  /*1520*/  @!P0 BRA `(.L_x_15) ;  /* 0x0000000000288947 */ /* 0x000fea0003800000 */
[----:B------:R-:W4:Y:S02]  /*1530*/  LDC R13, c[0x0][0x64c] ;  /* 0x00019300ff0d7b82 */ /* 0x000f240000000800 */
[----:B----4-:R-:W-:-:S05]  /*1540*/  IADD3 R13, P0, R36, R13, RZ ;  /* 0x0000000d240d7210 */ /* 0x010fca0007f1e0ff */
        /* <DEDUP_REMOVED lines=8> */
.L_x_15:
[----:B--2---:R-:W-:Y:S01]  /*15d0*/  SHF.R.U64 R7, R8, R22, R9 ;  /* 0x0000001608077219 */ /* 0x004fe20000001209 */
[----:B-1----:R-:W-:Y:S01]  /*15e0*/  VIADD R8, R29, 0xffffffff ;  /* 0xffffffff1d087836 */ /* 0x002fe20000000000 */
[----:B------:R-:W-:Y:S01]  /*15f0*/  SHF.L.U32 R2, R26, R31, RZ ;  /* 0x0000001f1a027219 */ /* 0x000fe200000006ff */
[----:B------:R-:W-:Y:S01]  /*1600*/  @P1 IMAD R21, R25, R20, R6 ;  /* 0x0000001419151224 */ /* 0x000fe200078e0206 */
[----:B------:R-:W-:Y:S01]  /*1610*/  LOP3.LUT R15, R34, R15, RZ, 0xc0, !PT ;  /* 0x0000000f220f7212 */ /* 0x000fe200078ec0ff */
[----:B------:R-:W-:Y:S01]  /*1620*/  IMAD.MOV R9, RZ, RZ, -R7 ;  /* 0x000000ffff097224 */ /* 0x000fe200078e0a07 */
[----:B------:R-:W-:-:S03]  /*1630*/  LOP3.LUT R8, R27, R8, RZ, 0xc0, !PT ;  /* 0x000000081b087212 */ /* 0x000fc600078ec0ff */
[----:B------:R-:W-:Y:S02]  /*1640*/  IMAD R6, R2, R7, R15 ;  /* 0x0000000702067224 */ /* 0x000fe400078e020f */
[----:B0-----:R-:W-:Y:S02]  /*1650*/  IMAD R2, R9, R24, R36 ;  /* 0x0000001809027224 */ /* 0x001fe400078e0224 */
[----:B---3--:R-:W-:Y:S02]  /*1660*/  IMAD R19, R6, R28, R21 ;  /* 0x0000001c06137224 */ /* 0x008fe400078e0215 */
[----:B------:R-:W-:Y:S02]  /*1670*/  IMAD R2, R2, R29, R8 ;  /* 0x0000001d02027224 */ /* 0x000fe400078e0208 */
[----:B------:R-:W-:-:S03]  /*1680*/  IMAD.MOV.U32 R6, RZ, RZ, 0x1 ;  /* 0x00000001ff067424 */ /* 0x000fc600078e00ff */
[----:B------:R-:W-:Y:S02]  /*1690*/  SEL R22, R2, R19, !P1 ;  /* 0x0000001302167207 */ /* 0x000fe40004800000 */
[----:B------:R-:W-:Y:S01]  /*16a0*/  SEL R19, R19, R2, !P1 ;  /* 0x0000000213137207 */ /* 0x000fe20004800000 */
[----:B------:R-:W-:Y:S01]  /*16b0*/  IMAD.MOV.U32 R2, RZ, RZ, R30 ;  /* 0x000000ffff027224 */ /* 0x000fe200078e001e */
[----:B------:R-:W-:-:S07]  /*16c0*/  PRMT R8, R6, 0x7610, R8 ;  /* 0x0000761006087816 */ /* 0x000fce0000000008 */
.L_x_13:
[----:B------:R-:W-:Y:S05]  /*16d0*/  @!P2 BRA `(.L_x_16) ;  /* 0x00000000000ca947 */ /* 0x000fea0003800000 */
[----:B------:R-:W-:Y:S01]  /*16e0*/  UCGABAR_WAIT ;  /* 0x0000000000007dc7 */ /* 0x000fe20008000000 */
[----:B------:R-:W-:Y:S01]  /*16f0*/  CCTL.IVALL ;  /* 0x00000000ff00798f */ /* 0x000fe20002000000 */
[----:B------:R-:W-:Y:S05]  /*1700*/  BRA `(.L_x_17) ;  /* 0x0000000000047947 */ /* 0x000fea0003800000 */
.L_x_16:
[----:B------:R-:W-:Y:S06]  /*1710*/  BAR.SYNC.DEFER_BLOCKING 0x0 ;  /* 0x0000000000007b1d */ /* 0x000fec0000010000 */
.L_x_17:
[----:B------:R-:W-:Y:S05]  /*1720*/  @!P3 BRA `(.L_x_18) ;  /* 0x0000003400a0b947 */ /* 0x000fea0003800000 */
[----:B------:R-:W-:-:S13]  /*1730*/  ISETP.GT.U32.AND P0, PT, R35, 0x1, PT ;  /* 0x000000012300780c */ /* 0x000fda0003f04070 */
[----:B------:R-:W-:Y:S05]  /*1740*/  @P0 EXIT ;  /* 0x000000000000094d */ /* 0x000fea0003800000 */
.L_x_19:
[----:B------:R-:W-:-:S08]  /*1750*/  NOP ;  /* 0x0000000000007918 */ /* 0x000fd00000000000 */
[----:B------:R-:W1:Y:S02]  /*1760*/  USETMAXREG.TRY_ALLOC.CTAPOOL UP0, 0xe8 ;  /* 0x000000e8000079c8 */ /* 0x000e640008000600 */
[----:B-1----:R-:W-:-:S13]  /*1770*/  PLOP3.LUT P0, PT, PT, PT, UP0, 0x80, 0x0 ;  /* 0x000000000000781c */ /* 0x002fda0003f0f008 */
[----:B------:R-:W-:Y:S05]  /*1780*/  @!P0 BRA `(.L_x_19) ;  /* 0xfffffffc00f08947 */ /* 0x000fea000383ffff */
[----:B------:R-:W-:-:S13]  /*1790*/  LOP3.LUT P0, RZ, R8, 0xff, RZ, 0xc0, !PT ;  /* 0x000000ff08ff7812 */ /* 0x000fda000780c0ff */
[----:B------:R-:W-:Y:S05]  /*17a0*/  @!P0 EXIT ;  /* 0x000000000000894d */ /* 0x000fea0003800000 */
[----:B------:R-:W1:Y:S01]  /*17b0*/  S2UR UR4, SR_CgaCtaId ;  /* 0x00000000000479c3 */ /* 0x000e620000008800 */
[----:B------:R-:W-:Y:S01]  /*17c0*/  VIADD R14, R14, 0xffffffff ;  /* 0xffffffff0e0e7836 */ /* 0x000fe20000000000 */
[CC--:B------:R-:W-:Y:S01]  /*17d0*/  LEA.HI R4, R0.reuse, R3.reuse, RZ, 0x2 ;  /* 0x0000000300047211 */ /* 0x0c0fe200078f10ff */
[----:B------:R-:W-:Y:S01]  /*17e0*/  UMOV UR41, 0x400 ;  /* 0x0000040000297882 */ /* 0x000fe20000000000 */
[----:B------:R-:W-:Y:S01]  /*17f0*/  LEA.HI R0, R0, R3, RZ, 0x5 ;  /* 0x0000000300007211 */ /* 0x000fe200078f28ff */
[----:B------:R-:W-:Y:S01]  /*1800*/  UISETP.LT.AND UP0, UPT, UR40, 0x1, UPT ;  /* 0x000000012800788c */ /* 0x000fe2000bf01270 */
[----:B------:R-:W-:Y:S01]  /*1810*/  R2UR UR42, R14 ;  /* 0x000000000e2a72ca */ /* 0x000fe200000e0000 */
[----:B------:R-:W-:Y:S01]  /*1820*/  ULDC UR6, c[0x0][0x284] ;  /* 0x0000a10000067ab9 */ /* 0x000fe20000000800 */
[--C-:B------:R-:W-:Y:S01]  /*1830*/  SHF.R.S32.HI R60, RZ, 0x2, R4.reuse ;  /* 0x00000002ff3c7819 */ /* 0x100fe20000011404 */
[----:B------:R-:W-:Y:S01]  /*1840*/  USEL UR43, UR40, 0x1, UP0 ;  /* 0x00000001282b7887 */ /* 0x000fe20008000000 */
[----:B------:R-:W-:Y:S01]  /*1850*/  SHF.R.S32.HI R5, RZ, 0x1f, R4 ;  /* 0x0000001fff057819 */ /* 0x000fe20000011404 */
[----:B------:R-:W-:Y:S01]  /*1860*/  USHF.L.U32 UR46, UR40, 0x1, URZ ;  /* 0x00000001282e7899 */ /* 0x000fe2000800063f */
[----:B------:R-:W-:Y:S01]  /*1870*/  LOP3.LUT R62, R4, 0xfffffffc, RZ, 0xc0, !PT ;  /* 0xfffffffc043e7812 */ /* 0x000fe200078ec0ff */
[----:B------:R-:W-:Y:S01]  /*1880*/  UIADD3 UR43, -UR43, UR40, URZ ;  /* 0x000000282b2b7290 */ /* 0x000fe2000fffe13f */
[----:B------:R-:W-:-:S02]  /*1890*/  LEA.HI R5, R5, R60, RZ, 0x3 ;  /* 0x0000003c05057211 */ /* 0x000fc400078f18ff */
[----:B------:R-:W-:Y:S01]  /*18a0*/  ISETP.NE.AND P0, PT, R14, RZ, PT ;  /* 0x000000ff0e00720c */ /* 0x000fe20003f05270 */
[----:B------:R-:W-:Y:S01]  /*18b0*/  IMAD.IADD R62, R3, 0x1, -R62 ;  /* 0x00000001033e7824 */ /* 0x000fe200078e0a3e */
[----:B------:R-:W-:Y:S01]  /*18c0*/  LOP3.LUT R5, R5, 0xfffffff8, RZ, 0xc0, !PT ;  /* 0xfffffff805057812 */ /* 0x000fe200078ec0ff */
[----:B------:R-:W-:Y:S01]  /*18d0*/  USHF.L.U32 UR42, UR42, 0x3, URZ ;  /* 0x000000032a2a7899 */ /* 0x000fe2000800063f */
[----:B------:R-:W-:Y:S02]  /*18e0*/  LOP3.LUT R72, R16, 0x1, RZ, 0xfc, !PT ;  /* 0x0000000110487812 */ /* 0x000fe400078efcff */
[----:B------:R-:W-:Y:S01]  /*18f0*/  SEL R73, RZ, 0x1, P0 ;  /* 0x00000001ff497807 */ /* 0x000fe20000000000 */
[----:B------:R-:W-:Y:S01]  /*1900*/  IMAD.IADD R60, R60, 0x1, -R5 ;  /* 0x000000013c3c7824 */ /* 0x000fe200078e0a05 */
[----:B-1----:R-:W-:Y:S01]  /*1910*/  ULEA UR41, UR4, UR41, 0x18 ;  /* 0x0000002904297291 */ /* 0x002fe2000f8ec03f */
[----:B------:R-:W-:Y:S01]  /*1920*/  SHF.R.S32.HI R5, RZ, 0x5, R0 ;  /* 0x00000005ff057819 */ /* 0x000fe20000011400 */
[----:B------:R-:W-:-:S02]  /*1930*/  IMAD.U32 R64, RZ, RZ, UR42 ;  /* 0x0000002aff407e24 */ /* 0x000fc4000f8e00ff */
[----:B------:R-:W-:Y:S01]  /*1940*/  UIADD3 UR47, UR41, 0x1d0, URZ ;  /* 0x000001d0292f7890 */ /* 0x000fe2000fffe03f */
[--C-:B------:R-:W-:Y:S01]  /*1950*/  SHF.R.S32.HI R61, RZ, 0x1f, R60.reuse ;  /* 0x0000001fff3d7819 */ /* 0x100fe2000001143c */
[----:B------:R-:W-:Y:S01]  /*1960*/  UIADD3 UR4, UR41, 0x1c300, URZ ;  /* 0x0001c30029047890 */ /* 0x000fe2000fffe03f */
[C-C-:B------:R-:W-:Y:S01]  /*1970*/  IMAD R67, R5.reuse, -0x10, -R60.reuse ;  /* 0xfffffff005437824 */ /* 0x140fe200078e0a3c */
[----:B------:R-:W-:Y:S01]  /*1980*/  UIADD3 UR5, UR41, 0x300, URZ ;  /* 0x0000030029057890 */ /* 0x000fe2000fffe03f */
[C---:B------:R-:W-:Y:S01]  /*1990*/  LOP3.LUT R66, R64.reuse, 0x8, RZ, 0xc0, !PT ;  /* 0x0000000840427812 */ /* 0x040fe200078ec0ff */
[----:B------:R-:W-:Y:S01]  /*19a0*/  USHF.R.U32.HI UR4, URZ, 0x4, UR4 ;  /* 0x000000043f047899 */ /* 0x000fe20008011604 */
[----:B------:R-:W-:Y:S01]  /*19b0*/  IMAD.U32 R63, RZ, RZ, UR47 ;  /* 0x0000002fff3f7e24 */ /* 0x000fe2000f8e00ff */
[----:B------:R-:W-:Y:S01]  /*19c0*/  USHF.R.U32.HI UR5, URZ, 0x4, UR5 ;  /* 0x000000043f057899 */ /* 0x000fe20008011605 */
[----:B------:R-:W-:Y:S01]  /*19d0*/  IMAD.WIDE R60, R5, 0x10, R60 ;  /* 0x00000010053c7825 */ /* 0x000fe200078e023c */
[----:B------:R-:W-:Y:S01]  /*19e0*/  ULOP3.LUT UR4, UR4, 0x3fff, URZ, 0xc0, !UPT ;  /* 0x00003fff04047892 */ /* 0x000fe2000f8ec03f */
[----:B------:R-:W-:Y:S01]  /*19f0*/  LOP3.LUT R64, R64, 0x8, RZ, 0xc, !PT ;  /* 0x0000000840407812 */ /* 0x000fe200078e0cff */
[----:B------:R-:W-:Y:S01]  /*1a00*/  ULOP3.LUT UR5, UR5, 0x3fff, URZ, 0xc0, !UPT ;  /* 0x00003fff05057892 */ /* 0x000fe2000f8ec03f */
[----:B------:R-:W-:Y:S01]  /*1a10*/  VIADD R65, R63, UR42 ;  /* 0x0000002a3f417c36 */ /* 0x000fe20008000000 */
[----:B------:R-:W-:Y:S01]  /*1a20*/  LOP3.LUT R66, R66, 0x18, RZ, 0x3c, !PT ;  /* 0x0000001842427812 */ /* 0x000fe200078e3cff */
[----:B------:R-:W-:Y:S01]  /*1a30*/  VIADD R67, R67, UR6 ;  /* 0x0000000643437c36 */ /* 0x000fe20008000000 */
[----:B------:R-:W-:-:S02]  /*1a40*/  ULOP3.LUT UR44, UR4, 0x10000, URZ, 0xfc, !UPT ;  /* 0x00010000042c7892 */ /* 0x000fc4000f8efc3f */
[----:B------:R-:W-:-:S12]  /*1a50*/  ULOP3.LUT UR45, UR5, 0x10000, URZ, 0xfc, !UPT ;  /* 0x00010000052d7892 */ /* 0x000fd8000f8efc3f */
.L_x_103:
[----:B------:R-:W-:Y:S01]  /*1a60*/  SHF.L.U32 R0, R73, 0x1f, RZ ;  /* 0x0000001f49007819 */ /* 0x000fe200000006ff */
[----:B------:R-:W-:Y:S02]  /*1a70*/  ULDC UR4, c[0x0][0x28c] ;  /* 0x0000a30000047ab9 */ /* 0x000fe40000000800 */
[----:B------:R-:W-:Y:S01]  /*1a80*/  ISETP.LT.AND P1, PT, RZ, UR4, PT ;  /* 0x00000004ff007c0c */ /* 0x000fe2000bf21270 */
[----:B-1----:R-:W1:Y:S02]  /*1a90*/  SYNCS.PHASECHK.TRANS64.TRYWAIT P0, [R63+UR42], R0 ;  /* 0x000000003f0075a7 */ /* 0x002e64000800016a */
[----:B-1-34-:R-:W-:Y:S10]  /*1aa0*/  @!P0 BRA `(.L_x_20) ;  /* 0x0000005000388947 */ /* 0x01aff40003800000 */
.L_x_149:
[----:B------:R-:W-:Y:S05]  /*1ab0*/  @P1 BRA `(.L_x_21) ;  /* 0x0000000000401947 */ /* 0x000fea0003800000 */
[----:B-1----:R-:W-:Y:S01]  /*1ac0*/  MOV R0, 0x0 ;  /* 0x0000000000007802 */ /* 0x002fe20000000f00 */
[----:B------:R-:W-:Y:S01]  /*1ad0*/  ULDC.64 UR4, c[0x4][0x68] ;  /* 0x01001a0000047ab9 */ /* 0x000fe20000000a00 */
[----:B------:R-:W-:Y:S01]  /*1ae0*/  ULDC.64 UR6, c[0x4][0x8] ;  /* 0x0100020000067ab9 */ /* 0x000fe20000000a00 */
[----:B------:R-:W-:Y:S01]  /*1af0*/  IMAD.U32 R4, RZ, RZ, UR4 ;  /* 0x00000004ff047e24 */ /* 0x000fe2000f8e00ff */
[----:B------:R1:W2:Y:S01]  /*1b00*/  LDC.64 R14, c[0x4][R0] ;  /* 0x01000000000e7b82 */ /* 0x0002a20000000a00 */
[----:B------:R-:W-:Y:S01]  /*1b10*/  IMAD.U32 R5, RZ, RZ, UR5 ;  /* 0x00000005ff057e24 */ /* 0x000fe2000f8e00ff */
[----:B------:R-:W-:Y:S01]  /*1b20*/  ULDC.64 UR4, c[0x4][0x70] ;  /* 0x01001c0000047ab9 */ /* 0x000fe20000000a00 */
[----:B------:R-:W-:Y:S02]  /*1b30*/  IMAD.U32 R10, RZ, RZ, UR6 ;  /* 0x00000006ff0a7e24 */ /* 0x000fe4000f8e00ff */
[----:B------:R-:W-:Y:S02]  /*1b40*/  IMAD.U32 R6, RZ, RZ, UR4 ;  /* 0x00000004ff067e24 */ /* 0x000fe4000f8e00ff */
[----:B------:R-:W-:-:S02]  /*1b50*/  IMAD.U32 R7, RZ, RZ, UR5 ;  /* 0x00000005ff077e24 */ /* 0x000fc4000f8e00ff */
[----:B------:R-:W-:Y:S02]  /*1b60*/  IMAD.U32 R11, RZ, RZ, UR7 ;  /* 0x00000007ff0b7e24 */ /* 0x000fe4000f8e00ff */
[----:B------:R-:W-:Y:S02]  /*1b70*/  IMAD.MOV.U32 R8, RZ, RZ, 0x1e1 ;  /* 0x000001e1ff087424 */ /* 0x000fe400078e00ff */
[----:B0-----:R-:W-:Y:S02]  /*1b80*/  IMAD.MOV.U32 R12, RZ, RZ, 0x1 ;  /* 0x00000001ff0c7424 */ /* 0x001fe400078e00ff */
[----:B-1----:R-:W-:-:S07]  /*1b90*/  IMAD.MOV.U32 R13, RZ, RZ, RZ ;  /* 0x000000ffff0d7224 */ /* 0x002fce00078e00ff */
[----:B------:R-:W-:-:S07]  /*1ba0*/  LEPC R20, `(.L_x_21) ;  /* 0x000000001014794e */ /* 0x000fce0000000000 */
[----:B--2--5:R-:W-:Y:S05]  /*1bb0*/  CALL.ABS.NOINC R14 ;  /* 0x000000000e007343 */ /* 0x024fea0003c00000 */
.L_x_21:
[----:B------:R-:W-:-:S13]  /*1bc0*/  ISETP.NE.AND P0, PT, R72, 0x3, PT ;  /* 0x000000034800780c */ /* 0x000fda0003f05270 */
[----:B------:R-:W-:Y:S05]  /*1bd0*/  @!P0 BRA `(.L_x_22) ;  /* 0x0000000000048947 */ /* 0x000fea0003800000 */
[----:B------:R-:W-:Y:S01]  /*1be0*/  BPT.TRAP 0x1 ;  /* 0x000000040000795c */ /* 0x000fe20000300000 */
.L_x_22:
[----:B------:R-:W-:Y:S02]  /*1bf0*/  IMAD.U32 R3, RZ, RZ, UR39 ;  /* 0x00000027ff037e24 */ /* 0x000fe4000f8e00ff */
[----:B-1----:R-:W-:-:S03]  /*1c00*/  IMAD.U32 R0, RZ, RZ, UR38 ;  /* 0x00000026ff007e24 */ /* 0x002fc6000f8e00ff */
[----:B------:R-:W-:Y:S02]  /*1c10*/  LEA R3, R3, UR41, 0x3 ;  /* 0x0000002903037c11 */ /* 0x000fe4000f8e18ff */
[----:B------:R-:W-:-:S04]  /*1c20*/  SHF.L.U32 R0, R0, 0x1f, RZ ;  /* 0x0000001f00007819 */ /* 0x000fc800000006ff */
[----:B------:R1:W2:Y:S01]  /*1c30*/  SYNCS.PHASECHK.TRANS64.TRYWAIT P1, [R3+URZ], R0 ;  /* 0x00000000030075a7 */ /* 0x0002a2000802017f */
[----:B------:R-:W-:Y:S05]  /*1c40*/  @!P0 BRA `(.L_x_23) ;  /* 0x0000000000048947 */ /* 0x000fea0003800000 */
[----:B------:R-:W-:Y:S01]  /*1c50*/  BPT.TRAP 0x1 ;  /* 0x000000040000795c */ /* 0x000fe20000300000 */
.L_x_23:
[----:B--2---:R-:W-:Y:S05]  /*1c60*/  @P1 BRA `(.L_x_24) ;  /* 0x0000000000081947 */ /* 0x004fea0003800000 */
[----:B------:R-:W2:Y:S02]  /*1c70*/  SYNCS.PHASECHK.TRANS64.TRYWAIT P1, [R3+URZ], R0 ;  /* 0x00000000030075a7 */ /* 0x000ea4000802017f */
[----:B--2---:R-:W-:Y:S05]  /*1c80*/  @!P1 BRA `(.L_x_25) ;  /* 0x0000004c00d49947 */ /* 0x004fea0003800000 */
.L_x_24:
[----:B------:R-:W-:Y:S05]  /*1c90*/  WARPSYNC.ALL ;  /* 0x0000000000007948 */ /* 0x000fea0003800000 */
[----:B------:R-:W-:Y:S01]  /*1ca0*/  ULEA UR4, UR39, UR45, 0x8 ;  /* 0x0000002d27047291 */ /* 0x000fe2000f8e403f */
[----:B------:R-:W-:Y:S01]  /*1cb0*/  WARPGROUP.ARRIVE ;  /* 0x00000000000079c5 */ /* 0x000fe20000000000 */
[----:B------:R-:W-:Y:S01]  /*1cc0*/  ULEA UR6, UR39, UR44, 0x8 ;  /* 0x0000002c27067291 */ /* 0x000fe2000f8e403f */
[----:B-12---:R-:W-:Y:S01]  /*1cd0*/  IMAD.U32 R0, RZ, RZ, UR43 ;  /* 0x0000002bff007e24 */ /* 0x006fe2000f8e00ff */
[----:B------:R-:W-:Y:S01]  /*1ce0*/  UMOV UR5, 0x80000020 ;  /* 0x8000002000057882 */ /* 0x000fe20000000000 */
[----:B------:R-:W-:-:S03]  /*1cf0*/  UMOV UR7, 0x80000020 ;  /* 0x8000002000077882 */ /* 0x000fc60000000000 */
[----:B------:R-:W-:-:S03]  /*1d00*/  ISETP.GE.AND P1, PT, R0, 0x1, PT ;  /* 0x000000010000780c */ /* 0x000fc60003f26270 */
[----:B------:R-:W-:Y:S01]  /*1d10*/  HGMMA.64x64x16.F32 R24, gdesc[UR4], RZ, !UPT, gsb0 ;  /* 0x00e00000041879f0 */ /* 0x000fe2000c0008ff */
[----:B------:R-:W-:Y:S02]  /*1d20*/  UIADD3 UR4, UR4, 0x2, URZ ;  /* 0x0000000204047890 */ /* 0x000fe4000fffe03f */
[----:B------:R-:W-:Y:S01]  /*1d30*/  UIADD3 UR6, UR6, 0x2, URZ ;  /* 0x0000000206067890 */ /* 0x000fe2000fffe03f */
[----:B------:R-:W-:Y:S01]  /*1d40*/  UMOV UR5, 0x80000020 ;  /* 0x8000002000057882 */ /* 0x000fe20000000000 */
[----:B------:R-:W-:Y:S01]  /*1d50*/  UMOV UR7, 0x80000020 ;  /* 0x8000002000077882 */ /* 0x000fe20000000000 */
[----:B------:R-:W-:Y:S02]  /*1d60*/  WARPGROUP.DEPBAR.LE gsb0, 0x0 ;  /* 0x00008000000079c5 */ /* 0x000fe40000010000 */
[----:B------:R-:W-:-:S06]  /*1d70*/  WARPGROUP.ARRIVE ;  /* 0x00000000000079c5 */ /* 0x000fcc0000000000 */
[----:B------:R-:W-:Y:S03]  /*1d80*/  HGMMA.64x64x16.F32 R24, gdesc[UR4], R24, gsb0 ;  /* 0x00e00000041879f0 */ /* 0x000fe60008000818 */
[----:B------:R-:W-:Y:S02]  /*1d90*/  WARPGROUP.DEPBAR.LE gsb0, 0x0 ;  /* 0x00008000000079c5 */ /* 0x000fe40000010000 */
[----:B------:R-:W-:Y:S05]  /*1da0*/  @!P1 BRA `(.L_x_26) ;  /* 0x0000000000d49947 */ /* 0x000fea0003800000 */
[----:B------:R-:W-:Y:S01]  /*1db0*/  UIADD3 UR4, UR39, 0x1, URZ ;  /* 0x0000000127047890 */ /* 0x000fe2000fffe03f */
[----:B------:R-:W-:Y:S02]  /*1dc0*/  IMAD.U32 R0, RZ, RZ, UR43 ;  /* 0x0000002bff007e24 */ /* 0x000fe4000f8e00ff */
[----:B------:R-:W-:Y:S01]  /*1dd0*/  IMAD.U32 R3, RZ, RZ, UR39 ;  /* 0x00000027ff037e24 */ /* 0x000fe2000f8e00ff */
[----:B------:R-:W-:-:S04]  /*1de0*/  UISETP.NE.AND UP0, UPT, UR4, 0x1c, UPT ;  /* 0x0000001c0400788c */ /* 0x000fc8000bf05270 */
[----:B------:R-:W-:Y:S02]  /*1df0*/  USEL UR5, URZ, 0x1, UP0 ;  /* 0x000000013f057887 */ /* 0x000fe40008000000 */
[----:B------:R-:W-:Y:S02]  /*1e00*/  USEL UR8, UR4, URZ, UP0 ;  /* 0x0000003f04087287 */ /* 0x000fe40008000000 */
[----:B------:R-:W-:-:S06]  /*1e10*/  ULOP3.LUT UR5, UR38, UR5, URZ, 0x3c, !UPT ;  /* 0x0000000526057292 */ /* 0x000fcc000f8e3c3f */
[----:B------:R-:W-:-:S07]  /*1e20*/  IMAD.U32 R6, RZ, RZ, UR5 ;  /* 0x00000005ff067e24 */ /* 0x000fce000f8e00ff */
.L_x_33:
[----:B------:R-:W-:Y:S05]  /*1e30*/  @!P0 BRA `(.L_x_27) ;  /* 0x0000000000048947 */ /* 0x000fea0003800000 */
[----:B------:R-:W-:Y:S01]  /*1e40*/  BPT.TRAP 0x1 ;  /* 0x000000040000795c */ /* 0x000fe20000300000 */
.L_x_27:
[----:B------:R-:W-:Y:S01]  /*1e50*/  ULEA UR4, UR8, UR41, 0x3 ;  /* 0x0000002908047291 */ /* 0x000fe2000f8e183f */
[----:B------:R-:W-:-:S08]  /*1e60*/  SHF.L.U32 R4, R6, 0x1f, RZ ;  /* 0x0000001f06047819 */ /* 0x000fd000000006ff */
[----:B------:R1:W2:Y:S01]  /*1e70*/  SYNCS.PHASECHK.TRANS64.TRYWAIT P1, [UR4], R4 ;  /* 0x00000004ff0075a7 */ /* 0x0002a20008020144 */
[----:B------:R-:W-:Y:S05]  /*1e80*/  @!P0 BRA `(.L_x_28) ;  /* 0x0000000000048947 */ /* 0x000fea0003800000 */
[----:B------:R-:W-:Y:S01]  /*1e90*/  BPT.TRAP 0x1 ;  /* 0x000000040000795c */ /* 0x000fe20000300000 */
.L_x_28:
[----:B--2---:R-:W-:Y:S05]  /*1ea0*/  @P1 BRA `(.L_x_29) ;  /* 0x0000000000081947 */ /* 0x004fea0003800000 */
[----:B------:R-:W2:Y:S02]  /*1eb0*/  SYNCS.PHASECHK.TRANS64.TRYWAIT P1, [UR4], R4 ;  /* 0x00000004ff0075a7 */ /* 0x000ea40008020144 */
[----:B--2---:R-:W-:Y:S05]  /*1ec0*/  @!P1 BRA `(.L_x_30) ;  /* 0x0000004c00589947 */ /* 0x004fea0003800000 */
.L_x_29:
[----:B------:R-:W-:Y:S01]  /*1ed0*/  ULEA UR4, UR8, UR45, 0x8 ;  /* 0x0000002d08047291 */ /* 0x000fe2000f8e403f */
[----:B------:R-:W-:Y:S01]  /*1ee0*/  WARPGROUP.ARRIVE ;  /* 0x00000000000079c5 */ /* 0x000fe20000000000 */
[----:B------:R-:W-:Y:S01]  /*1ef0*/  ULEA UR6, UR8, UR44, 0x8 ;  /* 0x0000002c08067291 */ /* 0x000fe2000f8e403f */
[----:B------:R-:W-:Y:S01]  /*1f00*/  UMOV UR5, 0x80000020 ;  /* 0x8000002000057882 */ /* 0x000fe20000000000 */
[----:B------:R-:W-:-:S07]  /*1f10*/  UMOV UR7, 0x80000020 ;  /* 0x8000002000077882 */ /* 0x000fce0000000000 */
[----:B------:R-:W-:Y:S01]  /*1f20*/  HGMMA.64x64x16.F32 R24, gdesc[UR4], R24, gsb0 ;  /* 0x00e00000041879f0 */ /* 0x000fe20008000818 */
        /* <DEDUP_REMOVED lines=9> */
[----:B------:R-:W-:Y:S01]  /*1fc0*/  BPT.TRAP 0x1 ;  /* 0x000000040000795c */ /* 0x000fe20000300000 */
.L_x_31:
[----:B------:R-:W-:-:S13]  /*1fd0*/  ISETP.NE.AND P1, PT, R57, RZ, PT ;  /* 0x000000ff3900720c */ /* 0x000fda0003f25270 */
[----:B-12---:R-:W-:-:S05]  /*1fe0*/  @P1 LEA R4, R3, UR41, 0x3 ;  /* 0x0000002903041c11 */ /* 0x006fca000f8e18ff */
[----:B------:R-:W-:-:S05]  /*1ff0*/  @P1 VIADD R5, R4, 0xe0 ;  /* 0x000000e004051836 */ /* 0x000fca0000000000 */
[----:B------:R-:W-:-:S04]  /*2000*/  @P1 PRMT R5, R56, 0x654, R5 ;  /* 0x0000065438051816 */ /* 0x000fc80000000005 */
[----:B------:R1:W-:Y:S01]  /*2010*/  @P1 SYNCS.ARRIVE.TRANS64.RED.A1T0 RZ, [R5+URZ], RZ ;  /* 0x000000ff05ff19a7 */ /* 0x0003e2000810043f */
[----:B------:R-:W-:-:S13]  /*2020*/  ISETP.GT.U32.AND P1, PT, R16, 0x1, PT ;  /* 0x000000011000780c */ /* 0x000fda0003f24070 */
[----:B-1----:R-:W-:Y:S05]  /*2030*/  @P1 BRA `(.L_x_32) ;  /* 0x0000000000041947 */ /* 0x002fea0003800000 */
[----:B------:R-:W-:Y:S01]  /*2040*/  BPT.TRAP 0x1 ;  /* 0x000000040000795c */ /* 0x000fe20000300000 */
.L_x_32:
[----:B------:R-:W-:Y:S01]  /*2050*/  UIADD3 UR8, UR8, 0x1, URZ ;  /* 0x0000000108087890 */ /* 0x000fe2000fffe03f */
[C---:B------:R-:W-:Y:S01]  /*2060*/  ISETP.GT.AND P2, PT, R0.reuse, 0x1, PT ;  /* 0x000000010000780c */ /* 0x040fe20003f44270 */
[----:B------:R-:W-:Y:S02]  /*2070*/  VIADD R3, R3, 0x1 ;  /* 0x0000000103037836 */ /* 0x000fe40000000000 */
[----:B------:R-:W-:Y:S01]  /*2080*/  UISETP.NE.AND UP0, UPT, UR8, 0x1c, UPT ;  /* 0x0000001c0800788c */ /* 0x000fe2000bf05270 */
[----:B------:R-:W-:Y:S02]  /*2090*/  VIADD R0, R0, 0xffffffff ;  /* 0xffffffff00007836 */ /* 0x000fe40000000000 */
[C---:B------:R-:W-:Y:S01]  /*20a0*/  ISETP.NE.AND P1, PT, R3.reuse, 0x1c, PT ;  /* 0x0000001c0300780c */ /* 0x040fe20003f25270 */
[----:B------:R-:W-:Y:S02]  /*20b0*/  USEL UR4, URZ, 0x1, UP0 ;  /* 0x000000013f047887 */ /* 0x000fe40008000000 */
[----:B------:R-:W-:Y:S01]  /*20c0*/  USEL UR8, UR8, URZ, UP0 ;  /* 0x0000003f08087287 */ /* 0x000fe20008000000 */
[----:B------:R-:W-:-:S03]  /*20d0*/  SEL R3, R3, RZ, P1 ;  /* 0x000000ff03037207 */ /* 0x000fc60000800000 */
[----:B------:R-:W-:Y:S01]  /*20e0*/  LOP3.LUT R6, R6, UR4, RZ, 0x3c, !PT ;  /* 0x0000000406067c12 */ /* 0x000fe2000f8e3cff */
[----:B------:R-:W-:Y:S07]  /*20f0*/  @P2 BRA `(.L_x_33) ;  /* 0xfffffffc004c2947 */ /* 0x000fee000383ffff */
.L_x_26:
[----:B------:R-:W1:Y:S01]  /*2100*/  LDC R0, c[0x0][0x28c] ;  /* 0x0000a300ff007b82 */ /* 0x000e620000000800 */
[----:B------:R2:W-:Y:S01]  /*2110*/  SYNCS.ARRIVE.TRANS64.A1T0 RZ, [R64+UR47], RZ ;  /* 0x000000ff40ff79a7 */ /* 0x0005e2000810002f */
[----:B-1----:R-:W-:-:S13]  /*2120*/  ISETP.GE.AND P1, PT, R0, 0x1, PT ;  /* 0x000000010000780c */ /* 0x002fda0003f26270 */
[----:B--2---:R-:W-:Y:S05]  /*2130*/  @!P1 BRA `(.L_x_34) ;  /* 0x0000000000449947 */ /* 0x004fea0003800000 */
[----:B------:R-:W-:Y:S05]  /*2140*/  @!P0 BRA `(.L_x_35) ;  /* 0x0000000000048947 */ /* 0x000fea0003800000 */
[----:B------:R-:W-:Y:S01]  /*2150*/  BPT.TRAP 0x1 ;  /* 0x000000040000795c */ /* 0x000fe20000300000 */
.L_x_35:
[----:B------:R-:W-:-:S13]  /*2160*/  ISETP.NE.AND P0, PT, R57, RZ, PT ;  /* 0x000000ff3900720c */ /* 0x000fda0003f05270 */
[----:B------:R-:W-:-:S05]  /*2170*/  VOTEU.ANY UP0, P0 ;  /* 0x00000000003f7886 */ /* 0x000fca0000000100 */
[----:B------:R-:W-:-:S06]  /*2180*/  @UP0 UIADD3 UR4, UR43, UR39, URZ ;  /* 0x000000272b040290 */ /* 0x000fcc000fffe03f */
[----:B------:R-:W-:Y:S02]  /*2190*/  IMAD.U32 R4, RZ, RZ, UR4 ;  /* 0x00000004ff047e24 */ /* 0x000fe4000f8e00ff */
[----:B------:R-:W-:-:S03]  /*21a0*/  IMAD.U32 R3, RZ, RZ, UR4 ;  /* 0x00000004ff037e24 */ /* 0x000fc6000f8e00ff */
[----:B------:R-:W-:-:S05]  /*21b0*/  @P0 SHF.R.U32.HI R4, RZ, 0x2, R4 ;  /* 0x00000002ff040819 */ /* 0x000fca0000011604 */
[----:B------:R-:W-:-:S04]  /*21c0*/  @P0 IMAD.WIDE.U32 R4, R4, 0x24924925, RZ ;  /* 0x2492492504040825 */ /* 0x000fc800078e00ff */
[----:B------:R-:W-:-:S05]  /*21d0*/  @P0 IMAD R4, R5, -0x1c, R3 ;  /* 0xffffffe405040824 */ /* 0x000fca00078e0203 */
[----:B------:R-:W-:-:S05]  /*21e0*/  @P0 LEA R4, R4, UR41, 0x3 ;  /* 0x0000002904040c11 */ /* 0x000fca000f8e18ff */
[----:B------:R-:W-:-:S05]  /*21f0*/  @P0 VIADD R3, R4, 0xe0 ;  /* 0x000000e004030836 */ /* 0x000fca0000000000 */
[----:B------:R-:W-:-:S04]  /*2200*/  @P0 PRMT R3, R56, 0x654, R3 ;  /* 0x0000065438030816 */ /* 0x000fc80000000003 */
[----:B------:R1:W-:Y:S01]  /*2210*/  @P0 SYNCS.ARRIVE.TRANS64.RED.A1T0 RZ, [R3+URZ], RZ ;  /* 0x000000ff03ff09a7 */ /* 0x0003e2000810043f */
[----:B------:R-:W-:-:S13]  /*2220*/  ISETP.GT.U32.AND P0, PT, R16, 0x1, PT ;  /* 0x000000011000780c */ /* 0x000fda0003f04070 */
[----:B-1----:R-:W-:Y:S05]  /*2230*/  @P0 BRA `(.L_x_34) ;  /* 0x0000000000040947 */ /* 0x002fea0003800000 */
[----:B------:R-:W-:Y:S01]  /*2240*/  BPT.TRAP 0x1 ;  /* 0x000000040000795c */ /* 0x000fe20000300000 */
.L_x_34:
[----:B------:R-:W-:Y:S01]  /*2250*/  SHF.L.U32 R0, R73, 0x1f, RZ ;  /* 0x0000001f49007819 */ /* 0x000fe200000006ff */
[----:B------:R-:W-:Y:S01]  /*2260*/  UIADD3 UR39, UR46, UR39, URZ ;  /* 0x000000272e277290 */ /* 0x000fe2000fffe03f */
[----:B------:R-:W1:Y:S01]  /*2270*/  LDC R7, c[0x0][0x288] ;  /* 0x0000a200ff077b82 */ /* 0x000e620000000800 */
[----:B------:R-:W-:Y:S01]  /*2280*/  UISETP.GE.U32.AND UP1, UPT, UR46, 0x1c, UPT ;  /* 0x0000001c2e00788c */ /* 0x000fe2000bf26070 */
[----:B------:R-:W-:Y:S01]  /*2290*/  IMAD.SHL.U32 R8, R62, 0x2, RZ ;  /* 0x000000023e087824 */ /* 0x000fe200078e00ff */
[----:B------:R-:W-:Y:S02]  /*22a0*/  UISETP.GT.U32.AND UP0, UPT, UR39, 0x1b, UPT ;  /* 0x0000001b2700788c */ /* 0x000fe4000bf04070 */
[----:B------:R-:W-:Y:S02]  /*22b0*/  USHF.R.U32.HI UR4, URZ, 0x2, UR39 ;  /* 0x000000023f047899 */ /* 0x000fe40008011627 */
[----:B------:R-:W-:Y:S01]  /*22c0*/  UISETP.LT.U32.AND UP0, UPT, UR46, 0x1c, UP0 ;  /* 0x0000001c2e00788c */ /* 0x000fe20008701070 */
[----:B------:R-:W2:Y:S01]  /*22d0*/  SYNCS.PHASECHK.TRANS64.TRYWAIT P0, [R63+UR42+0x10], R0 ;  /* 0x000010003f0075a7 */ /* 0x000ea2000800016a */
[----:B------:R-:W-:Y:S01]  /*22e0*/  UIMAD.WIDE.U32 UR4, UR4, 0x24924925, URZ ;  /* 0x24924925040478a5 */ /* 0x000fe2000f8e003f */
[----:B------:R-:W-:Y:S01]  /*22f0*/  SHF.R.S32.HI R9, RZ, 0x1f, R8 ;  /* 0x0000001fff097819 */ /* 0x000fe20000011408 */
[----:B------:R-:W-:-:S02]  /*2300*/  USEL UR6, URZ, 0x1, !UP0 ;  /* 0x000000013f067887 */ /* 0x000fc4000c000000 */
[----:B------:R-:W-:Y:S02]  /*2310*/  UIMAD UR39, UR5, -0x1c, UR39 ;  /* 0xffffffe4052778a4 */ /* 0x000fe4000f8e0227 */
[----:B------:R-:W-:-:S04]  /*2320*/  ULOP3.LUT UR38, UR38, UR6, URZ, 0x3c, !UPT ;  /* 0x0000000626267292 */ /* 0x000fc8000f8e3c3f */
[----:B------:R-:W-:Y:S01]  /*2330*/  @UP1 ULOP3.LUT UR38, UR38, 0x1, UR5, 0x78, !UPT ;  /* 0x0000000126261892 */ /* 0x000fe2000f8e7805 */
[----:B-12---:R-:W-:Y:S11]  /*2340*/  @!P0 BRA `(.L_x_36) ;  /* 0x0000004800508947 */ /* 0x006ff60003800000 */
.L_x_150:
[----:B-1----:R-:W-:Y:S01]  /*2350*/  IMAD.SHL.U32 R0, R19, 0x40, RZ ;  /* 0x0000004013007824 */ /* 0x002fe200078e00ff */
[----:B------:R-:W-:Y:S01]  /*2360*/  ULDC UR6, c[0x0][0x284] ;  /* 0x0000a10000067ab9 */ /* 0x000fe20000000800 */
[----:B------:R-:W-:Y:S01]  /*2370*/  IMAD.SHL.U32 R14, R22, 0x40, RZ ;  /* 0x00000040160e7824 */ /* 0x000fe200078e00ff */
[----:B------:R-:W-:Y:S01]  /*2380*/  SHF.R.S32.HI R11, RZ, 0x1f, R2 ;  /* 0x0000001fff0b7819 */ /* 0x000fe20000011402 */
[----:B------:R-:W-:Y:S01]  /*2390*/  ULDC.64 UR4, c[0x0][0x5d0] ;  /* 0x0001740000047ab9 */ /* 0x000fe20000000a00 */
[----:B------:R-:W-:Y:S01]  /*23a0*/  ISETP.GE.AND P0, PT, R0, UR6, PT ;  /* 0x0000000600007c0c */ /* 0x000fe2000bf06270 */
[----:B------:R-:W-:Y:S01]  /*23b0*/  IMAD.WIDE.U32 R4, R2, UR4, R8 ;  /* 0x0000000402047c25 */ /* 0x000fe2000f8e0008 */
[----:B------:R-:W-:Y:S02]  /*23c0*/  SHF.R.S32.HI R15, RZ, 0x1f, R14 ;  /* 0x0000001fff0f7819 */ /* 0x000fe4000001140e */
[C---:B------:R-:W-:Y:S01]  /*23d0*/  ISETP.GE.OR P0, PT, R14.reuse, R7, P0 ;  /* 0x000000070e00720c */ /* 0x040fe20000706670 */
[----:B------:R-:W-:Y:S01]  /*23e0*/  IMAD R3, R11, UR4, RZ ;  /* 0x000000040b037c24 */ /* 0x000fe2000f8e02ff */
[----:B------:R-:W-:-:S03]  /*23f0*/  IADD3 R4, P1, R14, R4, RZ ;  /* 0x000000040e047210 */ /* 0x000fc60007f3e0ff */
[----:B------:R-:W-:-:S05]  /*2400*/  IMAD R3, R2, UR5, R3 ;  /* 0x0000000502037c24 */ /* 0x000fca000f8e0203 */
[----:B------:R-:W-:-:S03]  /*2410*/  IADD3.X R5, R15, R5, R3, P1, !PT ;  /* 0x000000050f057210 */ /* 0x000fc60000ffe403 */
[----:B------:R-:W-:Y:S05]  /*2420*/  @P0 BRA `(.L_x_37) ;  /* 0x0000002000b00947 */ /* 0x000fea0003800000 */
[----:B------:R-:W1:Y:S01]  /*2430*/  LDC.64 R76, c[0x0][0x5c8] ;  /* 0x00017200ff4c7b82 */ /* 0x000e620000000a00 */
[----:B-----5:R-:W-:Y:S01]  /*2440*/  FSETP.NEU.AND P0, PT, R59, RZ, PT ;  /* 0x000000ff3b00720b */ /* 0x020fe20003f0d000 */
[----:B------:R-:W-:Y:S01]  /*2450*/  IMAD R3, R62, -0x2, R7 ;  /* 0xfffffffe3e037824 */ /* 0x000fe200078e0207 */
[----:B------:R-:W-:Y:S01]  /*2460*/  BSSY B0, `(.L_x_37) ;  /* 0x0000228000007945 */ /* 0x000fe20003800000 */
[----:B------:R-:W-:-:S04]  /*2470*/  IMAD.WIDE R68, R19, 0x40, R60 ;  /* 0x0000004013447825 */ /* 0x000fc800078e023c */
[----:B------:R-:W-:Y:S02]  /*2480*/  IMAD.IADD R3, R3, 0x1, -R14 ;  /* 0x0000000103037824 */ /* 0x000fe400078e0a0e */
[----:B------:R-:W-:-:S03]  /*2490*/  IMAD.IADD R0, R67, 0x1, -R0 ;  /* 0x0000000143007824 */ /* 0x000fc600078e0a00 */
[----:B------:R-:W-:-:S04]  /*24a0*/  ISETP.GT.AND P2, PT, R3, RZ, PT ;  /* 0x000000ff0300720c */ /* 0x000fc80003f44270 */
[----:B------:R-:W-:Y:S01]  /*24b0*/  ISETP.GT.AND P1, PT, R0, RZ, P2 ;  /* 0x000000ff0000720c */ /* 0x000fe20001724270 */
[-C--:B-1----:R-:W-:Y:S02]  /*24c0*/  IMAD R6, R69, R76.reuse, RZ ;  /* 0x0000004c45067224 */ /* 0x082fe400078e02ff */
[----:B------:R-:W-:-:S04]  /*24d0*/  IMAD.WIDE.U32 R70, R68, R76, R4 ;  /* 0x0000004c44467225 */ /* 0x000fc800078e0004 */
[----:B------:R-:W-:-:S04]  /*24e0*/  IMAD R5, R68, R77, R6 ;  /* 0x0000004d44057224 */ /* 0x000fc800078e0206 */
[----:B------:R-:W-:Y:S01]  /*24f0*/  IMAD.IADD R7, R71, 0x1, R5 ;  /* 0x0000000147077824 */ /* 0x000fe200078e0205 */
[----:B------:R-:W-:Y:S06]  /*2500*/  @!P0 BRA `(.L_x_38) ;  /* 0x0000001400e48947 */ /* 0x000fec0003800000 */
[----:B------:R-:W1:Y:S01]  /*2510*/  LDC.64 R74, c[0x0][0x5b8] ;  /* 0x00016e00ff4a7b82 */ /* 0x000e620000000a00 */
[----:B------:R-:W-:-:S07]  /*2520*/  ULDC.64 UR4, c[0x0][0x5c0] ;  /* 0x0001700000047ab9 */ /* 0x000fce0000000a00 */
[----:B------:R-:W2:Y:S08]  /*2530*/  LDC.64 R78, c[0x0][0x5b0] ;  /* 0x00016c00ff4e7b82 */ /* 0x000eb00000000a00 */
[----:B------:R-:W0:Y:S01]  /*2540*/  LDC.64 R80, c[0x0][0x5a8] ;  /* 0x00016a00ff507b82 */ /* 0x000e220000000a00 */
[-C--:B-1----:R-:W-:Y:S02]  /*2550*/  IMAD R6, R11, R74.reuse, RZ ;  /* 0x0000004a0b067224 */ /* 0x082fe400078e02ff */
[----:B------:R-:W-:-:S04]  /*2560*/  IMAD.WIDE.U32 R4, R2, R74, R8 ;  /* 0x0000004a02047225 */ /* 0x000fc800078e0008 */
[----:B------:R-:W-:Y:S01]  /*2570*/  IMAD R71, R2, R75, R6 ;  /* 0x0000004b02477224 */ /* 0x000fe200078e0206 */
[----:B------:R-:W-:Y:S01]  /*2580*/  IADD3 R10, P0, R14, R4, RZ ;  /* 0x000000040e0a7210 */ /* 0x000fe20007f1e0ff */
[----:B--2---:R-:W-:-:S03]  /*2590*/  IMAD R4, R69, R78, RZ ;  /* 0x0000004e45047224 */ /* 0x004fc600078e02ff */
[----:B------:R-:W-:Y:S01]  /*25a0*/  IADD3.X R11, R15, R5, R71, P0, !PT ;  /* 0x000000050f0b7210 */ /* 0x000fe200007fe447 */
[C---:B------:R-:W-:Y:S02]  /*25b0*/  IMAD R75, R68.reuse, R79, R4 ;  /* 0x0000004f444b7224 */ /* 0x040fe400078e0204 */
[----:B------:R-:W-:-:S04]  /*25c0*/  IMAD.WIDE.U32 R4, R68, R78, R10 ;  /* 0x0000004e44047225 */ /* 0x000fc800078e000a */
[----:B------:R-:W-:Y:S01]  /*25d0*/  IMAD.IADD R5, R5, 0x1, R75 ;  /* 0x0000000105057824 */ /* 0x000fe200078e024b */
[----:B0-----:R-:W-:-:S04]  /*25e0*/  LEA R12, P0, R4, R80, 0x1 ;  /* 0x00000050040c7211 */ /* 0x001fc800078008ff */
[----:B------:R-:W-:-:S05]  /*25f0*/  LEA.HI.X R13, R4, R81, R5, 0x1, P0 ;  /* 0x00000051040d7211 */ /* 0x000fca00000f0c05 */
[----:B------:R-:W2:Y:S01]  /*2600*/  @P1 LDG.E.LTC128B.U16 R19, desc[UR36][R12.64] ;  /* 0x000000240c131981 */ /* 0x000ea2000c1e1520 */
[----:B------:R-:W-:Y:S01]  /*2610*/  IMAD.WIDE.U32 R4, R68, R78, R14 ;  /* 0x0000004e44047225 */ /* 0x000fe200078e000e */
[----:B------:R-:W-:Y:S02]  /*2620*/  BSSY B1, `(.L_x_39) ;  /* 0x0000015000017945 */ /* 0x000fe40003800000 */
[----:B------:R-:W-:-:S04]  /*2630*/  IADD3 R20, P0, R8, R4, RZ ;  /* 0x0000000408147210 */ /* 0x000fc80007f1e0ff */
[----:B------:R-:W-:Y:S02]  /*2640*/  IADD3.X R21, R9, R75, R5, P0, !PT ;  /* 0x0000004b09157210 */ /* 0x000fe400007fe405 */
[----:B------:R-:W-:Y:S01]  /*2650*/  LEA R6, P0, R70, UR4, 0x1 ;  /* 0x0000000446067c11 */ /* 0x000fe2000f8008ff */
[----:B------:R-:W-:-:S03]  /*2660*/  IMAD.WIDE.U32 R20, R2, R74, R20 ;  /* 0x0000004a02147225 */ /* 0x000fc600078e0014 */
[----:B------:R-:W-:Y:S02]  /*2670*/  LEA.HI.X R7, R70, UR5, R7, 0x1, P0 ;  /* 0x0000000546077c11 */ /* 0x000fe400080f0c07 */
[----:B------:R-:W-:-:S04]  /*2680*/  ISETP.GT.AND P0, PT, R3, 0x1, PT ;  /* 0x000000010300780c */ /* 0x000fc80003f04270 */
[----:B------:R-:W-:Y:S01]  /*2690*/  ISETP.GT.AND P3, PT, R0, RZ, P0 ;  /* 0x000000ff0000720c */ /* 0x000fe20000764270 */
[----:B--2---:R-:W-:-:S05]  /*26a0*/  HADD2.F32 R4, -RZ, R19.H0_H0 ;  /* 0x20000013ff047230 */ /* 0x004fca0000004100 */
[----:B------:R-:W-:Y:S01]  /*26b0*/  FMUL R5, R4, R59 ;  /* 0x0000003b04057220 */ /* 0x000fe20000400000 */
[----:B------:R-:W-:-:S03]  /*26c0*/  LEA R4, P4, R20, R80, 0x1 ;  /* 0x0000005014047211 */ /* 0x000fc600078808ff */
[----:B------:R-:W-:-:S05]  /*26d0*/  FFMA R5, R24, R58, R5 ;  /* 0x0000003a18057223 */ /* 0x000fca0000000005 */
[----:B------:R-:W-:Y:S01]  /*26e0*/  F2FP.F16.F32.PACK_AB R12, RZ, R5 ;  /* 0x00000005ff0c723e */ /* 0x000fe200000000ff */
[----:B------:R-:W-:-:S03]  /*26f0*/  IMAD.IADD R5, R71, 0x1, R21 ;  /* 0x0000000147057824 */ /* 0x000fc600078e0215 */
[----:B------:R-:W-:Y:S01]  /*2700*/  PRMT R13, R12, 0x7610, R13 ;  /* 0x000076100c0d7816 */ /* 0x000fe2000000000d */
[----:B------:R-:W-:Y:S01]  /*2710*/  IMAD.SHL.U32 R12, R78, 0x8, RZ ;  /* 0x000000084e0c7824 */ /* 0x000fe200078e00ff */
[----:B------:R-:W-:-:S03]  /*2720*/  LEA.HI.X R5, R20, R81, R5, 0x1, P4 ;  /* 0x0000005114057211 */ /* 0x000fc600020f0c05 */
[----:B------:R0:W-:Y:S02]  /*2730*/  @P1 STG.E.U16 desc[UR36][R6.64], R13 ;  /* 0x0000000d06001986 */ /* 0x0001e4000c101524 */
[----:B0-----:R-:W-:Y:S01]  /*2740*/  SHF.L.U64.HI R13, R78, 0x3, R79 ;  /* 0x000000034e0d7819 */ /* 0x001fe2000001024f */
[----:B------:R-:W-:Y:S06]  /*2750*/  @!P3 BRA `(.L_x_40) ;  /* 0x000000000004b947 */ /* 0x000fec0003800000 */
[----:B------:R0:W5:Y:S02]  /*2760*/  LDG.E.LTC128B.U16 R19, desc[UR36][R4.64+0x2] ;  /* 0x0000022404137981 */ /* 0x000164000c1e1520 */
.L_x_40:
[----:B------:R-:W-:Y:S05]  /*2770*/  BSYNC B1 ;  /* 0x0000000000017941 */ /* 0x000fea0003800000 */
.L_x_39:
[----:B-----5:R-:W-:Y:S01]  /*2780*/  HADD2.F32 R20, -RZ, R19.H0_H0 ;  /* 0x20000013ff147230 */ /* 0x020fe20000004100 */
[----:B------:R-:W-:Y:S01]  /*2790*/  ISETP.GT.AND P2, PT, R0, 0x8, P2 ;  /* 0x000000080000780c */ /* 0x000fe20001744270 */
[----:B------:R-:W-:-:S04]  /*27a0*/  IMAD.WIDE.U32 R68, R68, R78, R12 ;  /* 0x0000004e44447225 */ /* 0x000fc800078e000c */
[----:B------:R-:W-:Y:S01]  /*27b0*/  FMUL R20, R20, R59 ;  /* 0x0000003b14147220 */ /* 0x000fe20000400000 */
[----:B------:R-:W-:Y:S01]  /*27c0*/  IMAD.IADD R75, R75, 0x1, R69 ;  /* 0x000000014b4b7824 */ /* 0x000fe200078e0245 */
[----:B------:R-:W-:Y:S02]  /*27d0*/  IADD3 R10, P1, R10, R68, RZ ;  /* 0x000000440a0a7210 */ /* 0x000fe40007f3e0ff */
[----:B------:R-:W-:-:S03]  /*27e0*/  FFMA R20, R25, R58, R20 ;  /* 0x0000003a19147223 */ /* 0x000fc60000000014 */
[----:B------:R-:W-:Y:S01]  /*27f0*/  IMAD.X R11, R75, 0x1, R11, P1 ;  /* 0x000000014b0b7824 */ /* 0x000fe200008e060b */
[C---:B------:R-:W-:Y:S02]  /*2800*/  LEA R12, P1, R10.reuse, R80, 0x1 ;  /* 0x000000500a0c7211 */ /* 0x040fe400078208ff */
[----:B------:R-:W-:Y:S02]  /*2810*/  F2FP.F16.F32.PACK_AB R20, RZ, R20 ;  /* 0x00000014ff14723e */ /* 0x000fe400000000ff */
[----:B------:R-:W-:-:S03]  /*2820*/  LEA.HI.X R13, R10, R81, R11, 0x1, P1 ;  /* 0x000000510a0d7211 */ /* 0x000fc600008f0c0b */
[----:B------:R1:W-:Y:S04]  /*2830*/  @P3 STG.E.U16 desc[UR36][R6.64+0x2], R20 ;  /* 0x0000021406003986 */ /* 0x0003e8000c101524 */
[----:B------:R-:W2:Y:S01]  /*2840*/  @P2 LDG.E.LTC128B.U16 R19, desc[UR36][R12.64] ;  /* 0x000000240c132981 */ /* 0x000ea2000c1e1520 */
[----:B------:R-:W-:Y:S01]  /*2850*/  IADD3 R14, P1, P3, R8, R68, R14 ;  /* 0x00000044080e7210 */ /* 0x000fe20007b3e00e */
[----:B------:R-:W-:Y:S01]  /*2860*/  BSSY B1, `(.L_x_41) ;  /* 0x0000011000017945 */ /* 0x000fe20003800000 */
[C---:B------:R-:W-:Y:S02]  /*2870*/  SHF.L.U64.HI R11, R76.reuse, 0x4, R77 ;  /* 0x000000044c0b7819 */ /* 0x040fe4000001024d */
[----:B------:R-:W-:Y:S02]  /*2880*/  IADD3.X R15, R9, R75, R15, P1, P3 ;  /* 0x0000004b090f7210 */ /* 0x000fe40000fe640f */
[----:B------:R-:W-:-:S02]  /*2890*/  LEA R10, P1, R76, R6, 0x4 ;  /* 0x000000064c0a7211 */ /* 0x000fc400078220ff */
[----:B------:R-:W-:Y:S01]  /*28a0*/  ISETP.GT.AND P0, PT, R0, 0x8, P0 ;  /* 0x000000080000780c */ /* 0x000fe20000704270 */
[----:B------:R-:W-:-:S04]  /*28b0*/  IMAD.WIDE.U32 R14, R2, R74, R14 ;  /* 0x0000004a020e7225 */ /* 0x000fc800078e000e */
[----:B------:R-:W-:Y:S02]  /*28c0*/  IMAD.X R11, R11, 0x1, R7, P1 ;  /* 0x000000010b0b7824 */ /* 0x000fe400008e0607 */
[----:B------:R-:W-:Y:S02]  /*28d0*/  IMAD.IADD R2, R71, 0x1, R15 ;  /* 0x0000000147027824 */ /* 0x000fe400078e020f */
[----:B--2---:R-:W-:-:S05]  /*28e0*/  HADD2.F32 R8, -RZ, R19.H0_H0 ;  /* 0x20000013ff087230 */ /* 0x004fca0000004100 */
[----:B------:R-:W-:Y:S01]  /*28f0*/  FMUL R9, R8, R59 ;  /* 0x0000003b08097220 */ /* 0x000fe20000400000 */
[----:B------:R-:W-:-:S03]  /*2900*/  LEA R8, P3, R14, R80, 0x1 ;  /* 0x000000500e087211 */ /* 0x000fc600078608ff */
[----:B------:R-:W-:-:S05]  /*2910*/  FFMA R9, R26, R58, R9 ;  /* 0x0000003a1a097223 */ /* 0x000fca0000000009 */
[----:B------:R-:W-:Y:S02]  /*2920*/  F2FP.F16.F32.PACK_AB R12, RZ, R9 ;  /* 0x00000009ff0c723e */ /* 0x000fe400000000ff */
[----:B------:R-:W-:-:S03]  /*2930*/  LEA.HI.X R9, R14, R81, R2, 0x1, P3 ;  /* 0x000000510e097211 */ /* 0x000fc600018f0c02 */
[----:B------:R1:W-:Y:S01]  /*2940*/  @P2 STG.E.U16 desc[UR36][R10.64], R12 ;  /* 0x0000000c0a002986 */ /* 0x0003e2000c101524 */
[----:B------:R-:W-:Y:S05]  /*2950*/  @!P0 BRA `(.L_x_42) ;  /* 0x0000000000048947 */ /* 0x000fea0003800000 */
[----:B------:R2:W5:Y:S02]  /*2960*/  LDG.E.LTC128B.U16 R19, desc[UR36][R8.64+0x2] ;  /* 0x0000022408137981 */ /* 0x000564000c1e1520 */
.L_x_42:
[----:B------:R-:W-:Y:S05]  /*2970*/  BSYNC B1 ;  /* 0x0000000000017941 */ /* 0x000fea0003800000 */
.L_x_41:
[----:B-----5:R-:W-:Y:S01]  /*2980*/  HADD2.F32 R2, -RZ, R19.H0_H0 ;  /* 0x20000013ff027230 */ /* 0x020fe20000004100 */
[----:B------:R-:W-:Y:S01]  /*2990*/  ISETP.GT.AND P1, PT, R3, 0x8, PT ;  /* 0x000000080300780c */ /* 0x000fe20003f24270 */
[----:B------:R-:W-:Y:S03]  /*29a0*/  BSSY B1, `(.L_x_43) ;  /* 0x0000008000017945 */ /* 0x000fe60003800000 */
[----:B------:R-:W-:Y:S01]  /*29b0*/  FMUL R2, R2, R59 ;  /* 0x0000003b02027220 */ /* 0x000fe20000400000 */
[----:B------:R-:W-:-:S03]  /*29c0*/  ISETP.GT.AND P2, PT, R0, RZ, P1 ;  /* 0x000000ff0000720c */ /* 0x000fc60000f44270 */
[----:B------:R-:W-:-:S05]  /*29d0*/  FFMA R2, R27, R58, R2 ;  /* 0x0000003a1b027223 */ /* 0x000fca0000000002 */
[----:B------:R-:W-:-:S05]  /*29e0*/  F2FP.F16.F32.PACK_AB R2, RZ, R2 ;  /* 0x00000002ff02723e */ /* 0x000fca00000000ff */
[----:B------:R3:W-:Y:S01]  /*29f0*/  @P0 STG.E.U16 desc[UR36][R10.64+0x2], R2 ;  /* 0x000002020a000986 */ /* 0x0007e2000c101524 */
[----:B------:R-:W-:Y:S05]  /*2a00*/  @!P2 BRA `(.L_x_44) ;  /* 0x000000000004a947 */ /* 0x000fea0003800000 */
[----:B------:R4:W5:Y:S02]  /*2a10*/  LDG.E.LTC128B.U16 R19, desc[UR36][R4.64+0x10] ;  /* 0x0000102404137981 */ /* 0x000964000c1e1520 */
.L_x_44:
[----:B------:R-:W-:Y:S05]  /*2a20*/  BSYNC B1 ;  /* 0x0000000000017941 */ /* 0x000fea0003800000 */
.L_x_43:
[----:B---3-5:R-:W-:Y:S01]  /*2a30*/  HADD2.F32 R2, -RZ, R19.H0_H0 ;  /* 0x20000013ff027230 */ /* 0x028fe20000004100 */
        /* <DEDUP_REMOVED lines=9> */
.L_x_46:
[----:B------:R-:W-:Y:S05]  /*2ad0*/  BSYNC B1 ;  /* 0x0000000000017941 */ /* 0x000fea0003800000 */
.L_x_45:
[----:B-----5:R-:W-:Y:S01]  /*2ae0*/  HADD2.F32 R2, -RZ, R19.H0_H0 ;  /* 0x20000013ff027230 */ /* 0x020fe20000004100 */
[----:B------:R-:W-:Y:S01]  /*2af0*/  ISETP.GT.AND P1, PT, R0, 0x8, P1 ;  /* 0x000000080000780c */ /* 0x000fe20000f24270 */
[----:B------:R-:W-:Y:S03]  /*2b00*/  BSSY B1, `(.L_x_47) ;  /* 0x0000007000017945 */ /* 0x000fe60003800000 */
[----:B------:R-:W-:-:S04]  /*2b10*/  FMUL R2, R2, R59 ;  /* 0x0000003b02027220 */ /* 0x000fc80000400000 */
[----:B------:R-:W-:-:S05]  /*2b20*/  FFMA R2, R29, R58, R2 ;  /* 0x0000003a1d027223 */ /* 0x000fca0000000002 */
[----:B------:R-:W-:-:S05]  /*2b30*/  F2FP.F16.F32.PACK_AB R2, RZ, R2 ;  /* 0x00000002ff02723e */ /* 0x000fca00000000ff */
[----:B------:R0:W-:Y:S01]  /*2b40*/  @P3 STG.E.U16 desc[UR36][R6.64+0x12], R2 ;  /* 0x0000120206003986 */ /* 0x0001e2000c101524 */
[----:B------:R-:W-:Y:S05]  /*2b50*/  @!P1 BRA `(.L_x_48) ;  /* 0x0000000000049947 */ /* 0x000fea0003800000 */
[----:B------:R0:W5:Y:S02]  /*2b60*/  LDG.E.LTC128B.U16 R19, desc[UR36][R8.64+0x10] ;  /* 0x0000102408137981 */ /* 0x000164000c1e1520 */
.L_x_48:
[----:B------:R-:W-:Y:S05]  /*2b70*/  BSYNC B1 ;  /* 0x0000000000017941 */ /* 0x000fea0003800000 */
.L_x_47:
[----:B0----5:R-:W-:Y:S01]  /*2b80*/  HADD2.F32 R2, -RZ, R19.H0_H0 ;  /* 0x20000013ff027230 */ /* 0x021fe20000004100 */
[----:B------:R-:W-:Y:S01]  /*2b90*/  ISETP.GT.AND P0, PT, R0, 0x8, P0 ;  /* 0x000000080000780c */ /* 0x000fe20000704270 */
[----:B------:R-:W-:Y:S03]  /*2ba0*/  BSSY B1, `(.L_x_49) ;  /* 0x0000007000017945 */ /* 0x000fe60003800000 */
[----:B---3--:R-:W-:-:S04]  /*2bb0*/  FMUL R13, R2, R59 ;  /* 0x0000003b020d7220 */ /* 0x008fc80000400000 */
[----:B------:R-:W-:-:S05]  /*2bc0*/  FFMA R13, R30, R58, R13 ;  /* 0x0000003a1e0d7223 */ /* 0x000fca000000000d */
[----:B------:R-:W-:-:S05]  /*2bd0*/  F2FP.F16.F32.PACK_AB R13, RZ, R13 ;  /* 0x0000000dff0d723e */ /* 0x000fca00000000ff */
[----:B------:R0:W-:Y:S01]  /*2be0*/  @P1 STG.E.U16 desc[UR36][R10.64+0x10], R13 ;  /* 0x0000100d0a001986 */ /* 0x0001e2000c101524 */
[----:B------:R-:W-:Y:S05]  /*2bf0*/  @!P0 BRA `(.L_x_50) ;  /* 0x0000000000048947 */ /* 0x000fea0003800000 */
[----:B------:R3:W5:Y:S02]  /*2c00*/  LDG.E.LTC128B.U16 R19, desc[UR36][R8.64+0x12] ;  /* 0x0000122408137981 */ /* 0x000764000c1e1520 */
.L_x_50:
[----:B------:R-:W-:Y:S05]  /*2c10*/  BSYNC B1 ;  /* 0x0000000000017941 */ /* 0x000fea0003800000 */
.L_x_49:
        /* <DEDUP_REMOVED lines=10> */
.L_x_52:
[----:B------:R-:W-:Y:S05]  /*2cc0*/  BSYNC B1 ;  /* 0x0000000000017941 */ /* 0x000fea0003800000 */
.L_x_51:
[----:B0----5:R-:W-:Y:S01]  /*2cd0*/  HADD2.F32 R2, -RZ, R19.H0_H0 ;  /* 0x20000013ff027230 */ /* 0x021fe20000004100 */
        /* <DEDUP_REMOVED lines=9> */
.L_x_54:
[----:B------:R-:W-:Y:S05]  /*2d70*/  BSYNC B1 ;  /* 0x0000000000017941 */ /* 0x000fea0003800000 */
.L_x_53:
        /* <DEDUP_REMOVED lines=9> */
.L_x_56:
[----:B------:R-:W-:Y:S05]  /*2e10*/  BSYNC B1 ;  /* 0x0000000000017941 */ /* 0x000fea0003800000 */
.L_x_55:
[----:B0----5:R-:W-:Y:S01]  /*2e20*/  HADD2.F32 R2, -RZ, R19.H0_H0 ;  /* 0x20000013ff027230 */ /* 0x021fe20000004100 */
        /* <DEDUP_REMOVED lines=8> */
.L_x_58:
[----:B------:R-:W-:Y:S05]  /*2eb0*/  BSYNC B1 ;  /* 0x0000000000017941 */ /* 0x000fea0003800000 */
.L_x_57:
        /* <DEDUP_REMOVED lines=10> */
.L_x_60:
[----:B------:R-:W-:Y:S05]  /*2f60*/  BSYNC B1 ;  /* 0x0000000000017941 */ /* 0x000fea0003800000 */
.L_x_59:
        /* <DEDUP_REMOVED lines=10> */
.L_x_62:
[----:B------:R-:W-:Y:S05]  /*3010*/  BSYNC B1 ;  /* 0x0000000000017941 */ /* 0x000fea0003800000 */
.L_x_61:
        /* <DEDUP_REMOVED lines=9> */
.L_x_64:
[----:B------:R-:W-:Y:S05]  /*30b0*/  BSYNC B1 ;  /* 0x0000000000017941 */ /* 0x000fea0003800000 */
.L_x_63:
        /* <DEDUP_REMOVED lines=9> */
.L_x_66:
[----:B------:R-:W-:Y:S05]  /*3150*/  BSYNC B1 ;  /* 0x0000000000017941 */ /* 0x000fea0003800000 */
.L_x_65:
        /* <DEDUP_REMOVED lines=10> */
.L_x_68:
[----:B------:R-:W-:Y:S05]  /*3200*/  BSYNC B1 ;  /* 0x0000000000017941 */ /* 0x000fea0003800000 */
.L_x_67:
        /* <DEDUP_REMOVED lines=10> */
.L_x_70:
[----:B------:R-:W-:Y:S05]  /*32b0*/  BSYNC B1 ;  /* 0x0000000000017941 */ /* 0x000fea0003800000 */
.L_x_69:
        /* <DEDUP_REMOVED lines=9> */
.L_x_72:
[----:B------:R-:W-:Y:S05]  /*3350*/  BSYNC B1 ;  /* 0x0000000000017941 */ /* 0x000fea0003800000 */
.L_x_71:
        /* <DEDUP_REMOVED lines=9> */
.L_x_74:
[----:B------:R-:W-:Y:S05]  /*33f0*/  BSYNC B1 ;  /* 0x0000000000017941 */ /* 0x000fea0003800000 */
.L_x_73:
        /* <DEDUP_REMOVED lines=10> */
.L_x_76:
[----:B------:R-:W-:Y:S05]  /*34a0*/  BSYNC B1 ;  /* 0x0000000000017941 */ /* 0x000fea0003800000 */
.L_x_75:
        /* <DEDUP_REMOVED lines=10> */
.L_x_78:
[----:B------:R-:W-:Y:S05]  /*3550*/  BSYNC B1 ;  /* 0x0000000000017941 */ /* 0x000fea0003800000 */
.L_x_77:
        /* <DEDUP_REMOVED lines=9> */
.L_x_80:
[----:B------:R-:W-:Y:S05]  /*35f0*/  BSYNC B1 ;  /* 0x0000000000017941 */ /* 0x000fea0003800000 */
.L_x_79:
        /* <DEDUP_REMOVED lines=9> */
.L_x_82:
[----:B------:R-:W-:Y:S05]  /*3690*/  BSYNC B1 ;  /* 0x0000000000017941 */ /* 0x000fea0003800000 */
.L_x_81:
        /* <DEDUP_REMOVED lines=10> */
.L_x_84:
[----:B------:R-:W-:Y:S05]  /*3740*/  BSYNC B1 ;  /* 0x0000000000017941 */ /* 0x000fea0003800000 */
.L_x_83:
        /* <DEDUP_REMOVED lines=10> */
.L_x_86:
[----:B------:R-:W-:Y:S05]  /*37f0*/  BSYNC B1 ;  /* 0x0000000000017941 */ /* 0x000fea0003800000 */
.L_x_85:
        /* <DEDUP_REMOVED lines=9> */
.L_x_88:
[----:B------:R-:W-:Y:S05]  /*3890*/  BSYNC B1 ;  /* 0x0000000000017941 */ /* 0x000fea0003800000 */
.L_x_87:
        /* <DEDUP_REMOVED lines=9> */
.L_x_90:
[----:B------:R-:W-:Y:S05]  /*3930*/  BSYNC B1 ;  /* 0x0000000000017941 */ /* 0x000fea0003800000 */
.L_x_89:
        /* <DEDUP_REMOVED lines=10> */
.L_x_92:
[----:B------:R-:W-:Y:S05]  /*39e0*/  BSYNC B1 ;  /* 0x0000000000017941 */ /* 0x000fea0003800000 */
.L_x_91:
[----:B0----5:R-:W-:Y:S01]  /*39f0*/  HADD2.F32 R2, -RZ, R19.H0_H0 ;  /* 0x20000013ff027230 */ /* 0x021fe20000004100 */
[----:B------:R-:W-:Y:S01]  /*3a00*/  ISETP.GT.AND P0, PT, R3, 0x39, PT ;  /* 0x000000390300780c */ /* 0x000fe20003f04270 */
[----:B------:R-:W-:Y:S01]  /*3a10*/  @P2 IMAD.MOV.U32 R3, RZ, RZ, R7 ;  /* 0x000000ffff032224 */ /* 0x000fe200078e0007 */
[----:B------:R-:W-:Y:S02]  /*3a20*/  BSSY B1, `(.L_x_93) ;  /* 0x0000009000017945 */ /* 0x000fe40003800000 */
[----:B------:R-:W-:Y:S01]  /*3a30*/  FMUL R13, R2, R59 ;  /* 0x0000003b020d7220 */ /* 0x000fe20000400000 */
[----:B------:R-:W-:Y:S01]  /*3a40*/  @P2 IMAD.MOV.U32 R2, RZ, RZ, R6 ;  /* 0x000000ffff022224 */ /* 0x000fe200078e0006 */
[----:B------:R-:W-:Y:S02]  /*3a50*/  ISETP.GT.AND P3, PT, R0, RZ, P0 ;  /* 0x000000ff0000720c */ /* 0x000fe40000764270 */
[----:B------:R-:W-:-:S05]  /*3a60*/  FFMA R13, R52, R58, R13 ;  /* 0x0000003a340d7223 */ /* 0x000fca000000000d */
[----:B------:R-:W-:-:S05]  /*3a70*/  F2FP.F16.F32.PACK_AB R13, RZ, R13 ;  /* 0x0000000dff0d723e */ /* 0x000fca00000000ff */
[----:B------:R0:W-:Y:S01]  /*3a80*/  @P2 STG.E.U16 desc[UR36][R2.64+0x70], R13 ;  /* 0x0000700d02002986 */ /* 0x0001e2000c101524 */
[----:B------:R-:W-:Y:S05]  /*3a90*/  @!P3 BRA `(.L_x_94) ;  /* 0x000000000004b947 */ /* 0x000fea0003800000 */
[----:B------:R0:W5:Y:S02]  /*3aa0*/  LDG.E.LTC128B.U16 R19, desc[UR36][R4.64+0x72] ;  /* 0x0000722404137981 */ /* 0x000164000c1e1520 */
.L_x_94:
[----:B------:R-:W-:Y:S05]  /*3ab0*/  BSYNC B1 ;  /* 0x0000000000017941 */ /* 0x000fea0003800000 */
.L_x_93:
        /* <DEDUP_REMOVED lines=9> */
.L_x_96:
[----:B------:R-:W-:Y:S05]  /*3b50*/  BSYNC B1 ;  /* 0x0000000000017941 */ /* 0x000fea0003800000 */
.L_x_95:
[----:B0----5:R-:W-:Y:S01]  /*3b60*/  HADD2.F32 R2, -RZ, R19.H0_H0 ;  /* 0x20000013ff027230 */ /* 0x021fe20000004100 */
[----:B------:R-:W-:Y:S01]  /*3b70*/  ISETP.GT.AND P0, PT, R0, 0x8, P0 ;  /* 0x000000080000780c */ /* 0x000fe20000704270 */
[----:B------:R-:W-:Y:S03]  /*3b80*/  BSSY B1, `(.L_x_97) ;  /* 0x000000a000017945 */ /* 0x000fe60003800000 */
[----:B------:R-:W-:Y:S01]  /*3b90*/  FMUL R3, R2, R59 ;  /* 0x0000003b02037220 */ /* 0x000fe20000400000 */
[----:B------:R-:W-:-:S03]  /*3ba0*/  @P1 IMAD.MOV.U32 R2, RZ, RZ, R10 ;  /* 0x000000ffff021224 */ /* 0x000fc600078e000a */
[----:B------:R-:W-:-:S05]  /*3bb0*/  FFMA R3, R54, R58, R3 ;  /* 0x0000003a36037223 */ /* 0x000fca0000000003 */
[----:B------:R-:W-:-:S04]  /*3bc0*/  F2FP.F16.F32.PACK_AB R3, RZ, R3 ;  /* 0x00000003ff03723e */ /* 0x000fc800000000ff */
[----:B----4-:R-:W-:Y:S01]  /*3bd0*/  PRMT R4, R3, 0x7610, R4 ;  /* 0x0000761003047816 */ /* 0x010fe20000000004 */
[----:B------:R-:W-:-:S05]  /*3be0*/  @P1 IMAD.MOV.U32 R3, RZ, RZ, R11 ;  /* 0x000000ffff031224 */ /* 0x000fca00078e000b */
[----:B------:R0:W-:Y:S01]  /*3bf0*/  @P1 STG.E.U16 desc[UR36][R2.64+0x70], R4 ;  /* 0x0000700402001986 */ /* 0x0001e2000c101524 */
[----:B------:R-:W-:Y:S05]  /*3c00*/  @!P0 BRA `(.L_x_98) ;  /* 0x0000000000048947 */ /* 0x000fea0003800000 */
[----:B------:R4:W5:Y:S02]  /*3c10*/  LDG.E.LTC128B.U16 R19, desc[UR36][R8.64+0x72] ;  /* 0x0000722408137981 */ /* 0x000964000c1e1520 */
.L_x_98:
[----:B------:R-:W-:Y:S05]  /*3c20*/  BSYNC B1 ;  /* 0x0000000000017941 */ /* 0x000fea0003800000 */
.L_x_97:
[----:B------:R-:W-:Y:S05]  /*3c30*/  @!P0 BRA `(.L_x_99) ;  /* 0x0000000800a88947 */ /* 0x000fea0003800000 */
[----:B-----5:R-:W-:-:S05]  /*3c40*/  HADD2.F32 R0, -RZ, R19.H0_H0 ;  /* 0x20000013ff007230 */ /* 0x020fca0000004100 */
[----:B------:R-:W-:-:S04]  /*3c50*/  FMUL R0, R0, R59 ;  /* 0x0000003b00007220 */ /* 0x000fc80000400000 */
[----:B------:R-:W-:-:S05]  /*3c60*/  FFMA R0, R55, R58, R0 ;  /* 0x0000003a37007223 */ /* 0x000fca0000000000 */
[----:B------:R-:W-:-:S05]  /*3c70*/  F2FP.F16.F32.PACK_AB R0, RZ, R0 ;  /* 0x00000000ff00723e */ /* 0x000fca00000000ff */
[----:B------:R0:W-:Y:S01]  /*3c80*/  STG.E.U16 desc[UR36][R10.64+0x72], R0 ;  /* 0x000072000a007986 */ /* 0x0001e2000c101524 */
[----:B------:R-:W-:Y:S05]  /*3c90*/  BRA `(.L_x_99) ;  /* 0x0000000800907947 */ /* 0x000fea0003800000 */
.L_x_38:
[----:B------:R-:W-:Y:S01]  /*3ca0*/  ISETP.GT.AND P0, PT, R3, 0x1, PT ;  /* 0x000000010300780c */ /* 0x000fe20003f04270 */
[----:B------:R-:W-:Y:S01]  /*3cb0*/  ULDC.64 UR4, c[0x0][0x5c0] ;  /* 0x0001700000047ab9 */ /* 0x000fe20000000a00 */
[-C--:B------:R-:W-:Y:S01]  /*3cc0*/  FMUL R24, R24, R58.reuse ;  /* 0x0000003a18187220 */ /* 0x080fe20000400000 */
[-C--:B------:R-:W-:Y:S01]  /*3cd0*/  FMUL R25, R25, R58.reuse ;  /* 0x0000003a19197220 */ /* 0x080fe20000400000 */
[----:B------:R-:W-:Y:S01]  /*3ce0*/  ISETP.GT.AND P3, PT, R0, RZ, P0 ;  /* 0x000000ff0000720c */ /* 0x000fe20000764270 */
[-C--:B------:R-:W-:Y:S01]  /*3cf0*/  FMUL R26, R26, R58.reuse ;  /* 0x0000003a1a1a7220 */ /* 0x080fe20000400000 */
[----:B------:R-:W-:Y:S01]  /*3d00*/  LEA R4, P4, R70, UR4, 0x1 ;  /* 0x0000000446047c11 */ /* 0x000fe2000f8808ff */
[----:B------:R-:W-:Y:S01]  /*3d10*/  FMUL R27, R27, R58 ;  /* 0x0000003a1b1b7220 */ /* 0x000fe20000400000 */
[----:B------:R-:W-:Y:S01]  /*3d20*/  F2FP.F16.F32.PACK_AB R24, RZ, R24 ;  /* 0x00000018ff18723e */ /* 0x000fe200000000ff */
[-C--:B------:R-:W-:Y:S01]  /*3d30*/  FMUL R28, R28, R58.reuse ;  /* 0x0000003a1c1c7220 */ /* 0x080fe20000400000 */
[----:B------:R-:W-:Y:S01]  /*3d40*/  LEA.HI.X R5, R70, UR5, R7, 0x1, P4 ;  /* 0x0000000546057c11 */ /* 0x000fe2000a0f0c07 */
[-C--:B------:R-:W-:Y:S01]  /*3d50*/  FMUL R29, R29, R58.reuse ;  /* 0x0000003a1d1d7220 */ /* 0x080fe20000400000 */
[----:B------:R-:W-:Y:S01]  /*3d60*/  F2FP.F16.F32.PACK_AB R25, RZ, R25 ;  /* 0x00000019ff19723e */ /* 0x000fe200000000ff */
[-C--:B------:R-:W-:Y:S01]  /*3d70*/  FMUL R30, R30, R58.reuse ;  /* 0x0000003a1e1e7220 */ /* 0x080fe20000400000 */
[----:B------:R-:W-:Y:S01]  /*3d80*/  SHF.L.U64.HI R77, R76, 0x4, R77 ;  /* 0x000000044c4d7819 */ /* 0x000fe2000001024d */
[----:B------:R-:W-:Y:S01]  /*3d90*/  @P1 STG.E.U16 desc[UR36][R4.64], R24 ;  /* 0x0000001804001986 */ /* 0x000fe2000c101524 */
[----:B------:R-:W-:Y:S01]  /*3da0*/  ISETP.GT.AND P1, PT, R3, 0x8, PT ;  /* 0x000000080300780c */ /* 0x000fe20003f24270 */
[----:B------:R-:W-:Y:S01]  /*3db0*/  FMUL R31, R31, R58 ;  /* 0x0000003a1f1f7220 */ /* 0x000fe20000400000 */
[----:B------:R-:W-:Y:S01]  /*3dc0*/  ISETP.GT.AND P4, PT, R0, 0x8, P0 ;  /* 0x000000080000780c */ /* 0x000fe20000784270 */
[----:B------:R-:W-:Y:S01]  /*3dd0*/  @P3 STG.E.U16 desc[UR36][R4.64+0x2], R25 ;  /* 0x0000021904003986 */ /* 0x000fe2000c101524 */
[----:B------:R-:W-:Y:S01]  /*3de0*/  LEA R6, P3, R76, R4, 0x4 ;  /* 0x000000044c067211 */ /* 0x000fe200078620ff */
[-C--:B------:R-:W-:Y:S01]  /*3df0*/  FMUL R32, R32, R58.reuse ;  /* 0x0000003a20207220 */ /* 0x080fe20000400000 */
[C---:B------:R-:W-:Y:S01]  /*3e00*/  ISETP.GT.AND P2, PT, R0.reuse, 0x8, P2 ;  /* 0x000000080000780c */ /* 0x040fe20001744270 */
[-C--:B------:R-:W-:Y:S01]  /*3e10*/  FMUL R33, R33, R58.reuse ;  /* 0x0000003a21217220 */ /* 0x080fe20000400000 */
[----:B------:R-:W-:Y:S01]  /*3e20*/  ISETP.GT.AND P0, PT, R3, 0x9, PT ;  /* 0x000000090300780c */ /* 0x000fe20003f04270 */
[----:B------:R-:W-:Y:S01]  /*3e30*/  IMAD.X R7, R77, 0x1, R5, P3 ;  /* 0x000000014d077824 */ /* 0x000fe200018e0605 */
[----:B------:R-:W-:Y:S01]  /*3e40*/  ISETP.GT.AND P5, PT, R0, RZ, P1 ;  /* 0x000000ff0000720c */ /* 0x000fe20000fa4270 */
[-C--:B------:R-:W-:Y:S01]  /*3e50*/  FMUL R34, R34, R58.reuse ;  /* 0x0000003a22227220 */ /* 0x080fe20000400000 */
[----:B------:R-:W-:Y:S01]  /*3e60*/  ISETP.GT.AND P3, PT, R0, RZ, P0 ;  /* 0x000000ff0000720c */ /* 0x000fe20000764270 */
[----:B------:R-:W-:Y:S01]  /*3e70*/  FMUL R35, R35, R58 ;  /* 0x0000003a23237220 */ /* 0x000fe20000400000 */
[----:B------:R-:W-:Y:S01]  /*3e80*/  F2FP.F16.F32.PACK_AB R26, RZ, R26 ;  /* 0x0000001aff1a723e */ /* 0x000fe200000000ff */
[-C--:B------:R-:W-:Y:S01]  /*3e90*/  FMUL R36, R36, R58.reuse ;  /* 0x0000003a24247220 */ /* 0x080fe20000400000 */
[----:B------:R-:W-:Y:S01]  /*3ea0*/  F2FP.F16.F32.PACK_AB R27, RZ, R27 ;  /* 0x0000001bff1b723e */ /* 0x000fe200000000ff */
[----:B------:R-:W-:Y:S01]  /*3eb0*/  FMUL R37, R37, R58 ;  /* 0x0000003a25257220 */ /* 0x000fe20000400000 */
[----:B------:R-:W-:Y:S01]  /*3ec0*/  F2FP.F16.F32.PACK_AB R28, RZ, R28 ;  /* 0x0000001cff1c723e */ /* 0x000fe200000000ff */
[----:B------:R-:W-:Y:S01]  /*3ed0*/  @P2 STG.E.U16 desc[UR36][R6.64], R26 ;  /* 0x0000001a06002986 */ /* 0x000fe2000c101524 */
[----:B------:R-:W-:Y:S01]  /*3ee0*/  F2FP.F16.F32.PACK_AB R29, RZ, R29 ;  /* 0x0000001dff1d723e */ /* 0x000fe200000000ff */
[-C--:B------:R-:W-:Y:S01]  /*3ef0*/  FMUL R38, R38, R58.reuse ;  /* 0x0000003a26267220 */ /* 0x080fe20000400000 */
[C---:B------:R-:W-:Y:S01]  /*3f00*/  ISETP.GT.AND P2, PT, R0.reuse, 0x8, P1 ;  /* 0x000000080000780c */ /* 0x040fe20000f44270 */
[----:B------:R-:W-:Y:S01]  /*3f10*/  @P4 STG.E.U16 desc[UR36][R6.64+0x2], R27 ;  /* 0x0000021b06004986 */ /* 0x000fe2000c101524 */
[----:B------:R-:W-:Y:S01]  /*3f20*/  ISETP.GT.AND P1, PT, R3, 0x10, PT ;  /* 0x000000100300780c */ /* 0x000fe20003f24270 */
[----:B------:R-:W-:Y:S01]  /*3f30*/  FMUL R39, R39, R58 ;  /* 0x0000003a27277220 */ /* 0x000fe20000400000 */
[----:B------:R-:W-:Y:S01]  /*3f40*/  F2FP.F16.F32.PACK_AB R30, RZ, R30 ;  /* 0x0000001eff1e723e */ /* 0x000fe200000000ff */
[----:B------:R-:W-:Y:S01]  /*3f50*/  @P5 STG.E.U16 desc[UR36][R4.64+0x10], R28 ;  /* 0x0000101c04005986 */ /* 0x000fe2000c101524 */
[----:B------:R-:W-:Y:S01]  /*3f60*/  ISETP.GT.AND P4, PT, R0, RZ, P1 ;  /* 0x000000ff0000720c */ /* 0x000fe20000f84270 */
[-C--:B------:R-:W-:Y:S01]  /*3f70*/  FMUL R40, R40, R58.reuse ;  /* 0x0000003a28287220 */ /* 0x080fe20000400000 */
[----:B------:R-:W-:Y:S01]  /*3f80*/  F2FP.F16.F32.PACK_AB R31, RZ, R31 ;  /* 0x0000001fff1f723e */ /* 0x000fe200000000ff */
[----:B------:R-:W-:Y:S01]  /*3f90*/  @P3 STG.E.U16 desc[UR36][R4.64+0x12], R29 ;  /* 0x0000121d04003986 */ /* 0x000fe2000c101524 */
[----:B------:R-:W-:Y:S01]  /*3fa0*/  ISETP.GT.AND P3, PT, R0, 0x8, P0 ;  /* 0x000000080000780c */ /* 0x000fe20000764270 */
[----:B------:R-:W-:Y:S01]  /*3fb0*/  FMUL R41, R41, R58 ;  /* 0x0000003a29297220 */ /* 0x000fe20000400000 */
[----:B------:R-:W-:Y:S01]  /*3fc0*/  ISETP.GT.AND P0, PT, R3, 0x11, PT ;  /* 0x000000110300780c */ /* 0x000fe20003f04270 */
[----:B------:R-:W-:Y:S01]  /*3fd0*/  @P2 STG.E.U16 desc[UR36][R6.64+0x10], R30 ;  /* 0x0000101e06002986 */ /* 0x000fe2000c101524 */
[----:B------:R-:W-:Y:S01]  /*3fe0*/  F2FP.F16.F32.PACK_AB R32, RZ, R32 ;  /* 0x00000020ff20723e */ /* 0x000fe200000000ff */
[-C--:B------:R-:W-:Y:S01]  /*3ff0*/  FMUL R42, R42, R58.reuse ;  /* 0x0000003a2a2a7220 */ /* 0x080fe20000400000 */
[C---:B------:R-:W-:Y:S01]  /*4000*/  ISETP.GT.AND P5, PT, R0.reuse, RZ, P0 ;  /* 0x000000ff0000720c */ /* 0x040fe200007a4270 */
[-C--:B------:R-:W-:Y:S01]  /*4010*/  FMUL R43, R43, R58.reuse ;  /* 0x0000003a2b2b7220 */ /* 0x080fe20000400000 */
[----:B------:R-:W-:Y:S01]  /*4020*/  ISETP.GT.AND P2, PT, R0, 0x8, P1 ;  /* 0x000000080000780c */ /* 0x000fe20000f44270 */
[-C--:B------:R-:W-:Y:S01]  /*4030*/  FMUL R44, R44, R58.reuse ;  /* 0x0000003a2c2c7220 */ /* 0x080fe20000400000 */
[----:B------:R-:W-:Y:S01]  /*4040*/  ISETP.GT.AND P1, PT, R3, 0x18, PT ;  /* 0x000000180300780c */ /* 0x000fe20003f24270 */
[-C--:B------:R-:W-:Y:S01]  /*4050*/  FMUL R45, R45, R58.reuse ;  /* 0x0000003a2d2d7220 */ /* 0x080fe20000400000 */
[----:B------:R-:W-:Y:S01]  /*4060*/  F2FP.F16.F32.PACK_AB R33, RZ, R33 ;  /* 0x00000021ff21723e */ /* 0x000fe200000000ff */
[----:B------:R-:W-:Y:S01]  /*4070*/  @P3 STG.E.U16 desc[UR36][R6.64+0x12], R31 ;  /* 0x0000121f06003986 */ /* 0x000fe2000c101524 */
[----:B------:R-:W-:Y:S01]  /*4080*/  ISETP.GT.AND P3, PT, R0, 0x8, P0 ;  /* 0x000000080000780c */ /* 0x000fe20000764270 */
[-C--:B------:R-:W-:Y:S01]  /*4090*/  FMUL R46, R46, R58.reuse ;  /* 0x0000003a2e2e7220 */ /* 0x080fe20000400000 */
[----:B------:R-:W-:Y:S01]  /*40a0*/  ISETP.GT.AND P0, PT, R3, 0x19, PT ;  /* 0x000000190300780c */ /* 0x000fe20003f04270 */
[----:B------:R-:W-:Y:S01]  /*40b0*/  @P4 STG.E.U16 desc[UR36][R4.64+0x20], R32 ;  /* 0x0000202004004986 */ /* 0x000fe2000c101524 */
[C---:B------:R-:W-:Y:S01]  /*40c0*/  ISETP.GT.AND P4, PT, R0.reuse, RZ, P1 ;  /* 0x000000ff0000720c */ /* 0x040fe20000f84270 */
[----:B------:R-:W-:Y:S01]  /*40d0*/  FMUL R47, R47, R58 ;  /* 0x0000003a2f2f7220 */ /* 0x000fe20000400000 */
[----:B------:R-:W-:Y:S01]  /*40e0*/  F2FP.F16.F32.PACK_AB R34, RZ, R34 ;  /* 0x00000022ff22723e */ /* 0x000fe200000000ff */
[----:B------:R-:W-:Y:S01]  /*40f0*/  @P5 STG.E.U16 desc[UR36][R4.64+0x22], R33 ;  /* 0x0000222104005986 */ /* 0x000fe2000c101524 */
[----:B------:R-:W-:Y:S01]  /*4100*/  ISETP.GT.AND P5, PT, R0, RZ, P0 ;  /* 0x000000ff0000720c */ /* 0x000fe200007a4270 */
[----:B------:R-:W-:Y:S01]  /*4110*/  FMUL R48, R48, R58 ;  /* 0x0000003a30307220 */ /* 0x000fe20000400000 */
[----:B------:R-:W-:Y:S01]  /*4120*/  F2FP.F16.F32.PACK_AB R35, RZ, R35 ;  /* 0x00000023ff23723e */ /* 0x000fe200000000ff */
[----:B------:R-:W-:Y:S01]  /*4130*/  @P2 STG.E.U16 desc[UR36][R6.64+0x20], R34 ;  /* 0x0000202206002986 */ /* 0x000fe2000c101524 */
[----:B------:R-:W-:Y:S01]  /*4140*/  F2FP.F16.F32.PACK_AB R36, RZ, R36 ;  /* 0x00000024ff24723e */ /* 0x000fe200000000ff */
[-C--:B------:R-:W-:Y:S01]  /*4150*/  FMUL R49, R49, R58.reuse ;  /* 0x0000003a31317220 */ /* 0x080fe20000400000 */
[----:B------:R-:W-:Y:S01]  /*4160*/  ISETP.GT.AND P2, PT, R0, 0x8, P1 ;  /* 0x000000080000780c */ /* 0x000fe20000f44270 */
[----:B------:R-:W-:Y:S01]  /*4170*/  @P3 STG.E.U16 desc[UR36][R6.64+0x22], R35 ;  /* 0x0000222306003986 */ /* 0x000fe2000c101524 */
[----:B------:R-:W-:Y:S01]  /*4180*/  ISETP.GT.AND P1, PT, R3, 0x20, PT ;  /* 0x000000200300780c */ /* 0x000fe20003f24270 */
[-C--:B------:R-:W-:Y:S01]  /*4190*/  FMUL R50, R50, R58.reuse ;  /* 0x0000003a32327220 */ /* 0x080fe20000400000 */
[----:B------:R-:W-:Y:S01]  /*41a0*/  F2FP.F16.F32.PACK_AB R37, RZ, R37 ;  /* 0x00000025ff25723e */ /* 0x000fe200000000ff */
[----:B------:R-:W-:Y:S01]  /*41b0*/  @P4 STG.E.U16 desc[UR36][R4.64+0x30], R36 ;  /* 0x0000302404004986 */ /* 0x000fe2000c101524 */
[C---:B------:R-:W-:Y:S01]  /*41c0*/  ISETP.GT.AND P3, PT, R0.reuse, 0x8, P0 ;  /* 0x000000080000780c */ /* 0x040fe20000764270 */
[-C--:B------:R-:W-:Y:S01]  /*41d0*/  FMUL R51, R51, R58.reuse ;  /* 0x0000003a33337220 */ /* 0x080fe20000400000 */
[----:B------:R-:W-:Y:S01]  /*41e0*/  ISETP.GT.AND P0, PT, R3, 0x21, PT ;  /* 0x000000210300780c */ /* 0x000fe20003f04270 */
[----:B------:R-:W-:Y:S01]  /*41f0*/  @P5 STG.E.U16 desc[UR36][R4.64+0x32], R37 ;  /* 0x0000322504005986 */ /* 0x000fe2000c101524 */
        /* <DEDUP_REMOVED lines=10> */
[----:B------:R-:W-:-:S02]  /*42a0*/  F2FP.F16.F32.PACK_AB R41, RZ, R41 ;  /* 0x00000029ff29723e */ /* 0x000fc400000000ff */
[C---:B------:R-:W-:Y:S01]  /*42b0*/  ISETP.GT.AND P1, PT, R0.reuse, 0x8, P1 ;  /* 0x000000080000780c */ /* 0x040fe20000f24270 */
[----:B------:R-:W-:Y:S01]  /*42c0*/  @P3 STG.E.U16 desc[UR36][R6.64+0x32], R39 ;  /* 0x0000322706003986 */ /* 0x000fe2000c101524 */
[C---:B------:R-:W-:Y:S02]  /*42d0*/  ISETP.GT.AND P2, PT, R0.reuse, 0x8, P0 ;  /* 0x000000080000780c */ /* 0x040fe40000744270 */
[C---:B------:R-:W-:Y:S01]  /*42e0*/  ISETP.GT.AND P0, PT, R3.reuse, 0x29, PT ;  /* 0x000000290300780c */ /* 0x040fe20003f04270 */
[----:B------:R-:W-:Y:S01]  /*42f0*/  @P4 STG.E.U16 desc[UR36][R4.64+0x40], R40 ;  /* 0x0000402804004986 */ /* 0x000fe2000c101524 */
[----:B------:R-:W-:Y:S02]  /*4300*/  ISETP.GT.AND P4, PT, R3, 0x28, PT ;  /* 0x000000280300780c */ /* 0x000fe40003f84270 */
[----:B------:R-:W-:Y:S01]  /*4310*/  F2FP.F16.F32.PACK_AB R42, RZ, R42 ;  /* 0x0000002aff2a723e */ /* 0x000fe200000000ff */
[----:B------:R-:W-:Y:S01]  /*4320*/  @P5 STG.E.U16 desc[UR36][R4.64+0x42], R41 ;  /* 0x0000422904005986 */ /* 0x000fe2000c101524 */
[----:B------:R-:W-:-:S02]  /*4330*/  ISETP.GT.AND P5, PT, R0, RZ, P4 ;  /* 0x000000ff0000720c */ /* 0x000fc400027a4270 */
[C---:B------:R-:W-:Y:S01]  /*4340*/  ISETP.GT.AND P3, PT, R0.reuse, RZ, P0 ;  /* 0x000000ff0000720c */ /* 0x040fe20000764270 */
[----:B------:R-:W-:Y:S01]  /*4350*/  @P1 STG.E.U16 desc[UR36][R6.64+0x40], R42 ;  /* 0x0000402a06001986 */ /* 0x000fe2000c101524 */
[----:B------:R-:W-:Y:S02]  /*4360*/  F2FP.F16.F32.PACK_AB R43, RZ, R43 ;  /* 0x0000002bff2b723e */ /* 0x000fe400000000ff */
[----:B------:R-:W-:Y:S02]  /*4370*/  F2FP.F16.F32.PACK_AB R44, RZ, R44 ;  /* 0x0000002cff2c723e */ /* 0x000fe400000000ff */
[C---:B------:R-:W-:Y:S01]  /*4380*/  ISETP.GT.AND P4, PT, R0.reuse, 0x8, P4 ;  /* 0x000000080000780c */ /* 0x040fe20002784270 */
[----:B------:R-:W-:Y:S01]  /*4390*/  @P2 STG.E.U16 desc[UR36][R6.64+0x42], R43 ;  /* 0x0000422b06002986 */ /* 0x000fe2000c101524 */
[----:B------:R-:W-:Y:S02]  /*43a0*/  F2FP.F16.F32.PACK_AB R45, RZ, R45 ;  /* 0x0000002dff2d723e */ /* 0x000fe400000000ff */
[----:B------:R-:W-:Y:S01]  /*43b0*/  ISETP.GT.AND P2, PT, R3, 0x31, PT ;  /* 0x000000310300780c */ /* 0x000fe20003f44270 */
[----:B------:R-:W-:Y:S01]  /*43c0*/  @P5 STG.E.U16 desc[UR36][R4.64+0x50], R44 ;  /* 0x0000502c04005986 */ /* 0x000fe2000c101524 */
[----:B------:R-:W-:-:S02]  /*43d0*/  ISETP.GT.AND P5, PT, R0, 0x8, P0 ;  /* 0x000000080000780c */ /* 0x000fc400007a4270 */
[C---:B------:R-:W-:Y:S01]  /*43e0*/  ISETP.GT.AND P1, PT, R3.reuse, 0x38, PT ;  /* 0x000000380300780c */ /* 0x040fe20003f24270 */
[----:B------:R-:W-:Y:S01]  /*43f0*/  @P3 STG.E.U16 desc[UR36][R4.64+0x52], R45 ;  /* 0x0000522d04003986 */ /* 0x000fe2000c101524 */
[C---:B------:R-:W-:Y:S02]  /*4400*/  ISETP.GT.AND P3, PT, R3.reuse, 0x30, PT ;  /* 0x000000300300780c */ /* 0x040fe40003f64270 */
[----:B------:R-:W-:Y:S01]  /*4410*/  ISETP.GT.AND P0, PT, R3, 0x39, PT ;  /* 0x000000390300780c */ /* 0x000fe20003f04270 */
[----:B------:R-:W-:Y:S01]  /*4420*/  @P4 IMAD.MOV.U32 R2, RZ, RZ, R6 ;  /* 0x000000ffff024224 */ /* 0x000fe200078e0006 */
[----:B------:R-:W-:Y:S01]  /*4430*/  F2FP.F16.F32.PACK_AB R46, RZ, R46 ;  /* 0x0000002eff2e723e */ /* 0x000fe200000000ff */
[----:B------:R-:W-:Y:S01]  /*4440*/  @P4 IMAD.MOV.U32 R3, RZ, RZ, R7 ;  /* 0x000000ffff034224 */ /* 0x000fe200078e0007 */
[----:B------:R-:W-:Y:S02]  /*4450*/  F2FP.F16.F32.PACK_AB R47, RZ, R47 ;  /* 0x0000002fff2f723e */ /* 0x000fe400000000ff */
[----:B------:R-:W-:-:S02]  /*4460*/  F2FP.F16.F32.PACK_AB R48, RZ, R48 ;  /* 0x00000030ff30723e */ /* 0x000fc400000000ff */
[----:B------:R1:W-:Y:S01]  /*4470*/  @P4 STG.E.U16 desc[UR36][R2.64+0x50], R46 ;  /* 0x0000502e02004986 */ /* 0x0003e2000c101524 */
[C---:B------:R-:W-:Y:S02]  /*4480*/  ISETP.GT.AND P4, PT, R0.reuse, RZ, P2 ;  /* 0x000000ff0000720c */ /* 0x040fe40001784270 */
[----:B------:R-:W-:Y:S02]  /*4490*/  F2FP.F16.F32.PACK_AB R49, RZ, R49 ;  /* 0x00000031ff31723e */ /* 0x000fe400000000ff */
[----:B------:R-:W-:Y:S02]  /*44a0*/  ISETP.GT.AND P2, PT, R0, 0x8, P2 ;  /* 0x000000080000780c */ /* 0x000fe40001744270 */
[----:B------:R-:W-:Y:S02]  /*44b0*/  F2FP.F16.F32.PACK_AB R50, RZ, R50 ;  /* 0x00000032ff32723e */ /* 0x000fe400000000ff */
[----:B------:R-:W-:Y:S02]  /*44c0*/  F2FP.F16.F32.PACK_AB R51, RZ, R51 ;  /* 0x00000033ff33723e */ /* 0x000fe400000000ff */
[----:B------:R-:W-:Y:S01]  /*44d0*/  F2FP.F16.F32.PACK_AB R52, RZ, R52 ;  /* 0x00000034ff34723e */ /* 0x000fe200000000ff */
[----:B-1----:R-:W-:Y:S01]  /*44e0*/  @P5 IMAD.MOV.U32 R2, RZ, RZ, R6 ;  /* 0x000000ffff025224 */ /* 0x002fe200078e0006 */
[----:B------:R-:W-:Y:S01]  /*44f0*/  F2FP.F16.F32.PACK_AB R53, RZ, R53 ;  /* 0x00000035ff35723e */ /* 0x000fe200000000ff */
[----:B------:R-:W-:Y:S01]  /*4500*/  @P5 IMAD.MOV.U32 R3, RZ, RZ, R7 ;  /* 0x000000ffff035224 */ /* 0x000fe200078e0007 */
[----:B------:R-:W-:-:S02]  /*4510*/  F2FP.F16.F32.PACK_AB R54, RZ, R54 ;  /* 0x00000036ff36723e */ /* 0x000fc400000000ff */
[----:B------:R-:W-:Y:S02]  /*4520*/  F2FP.F16.F32.PACK_AB R55, RZ, R55 ;  /* 0x00000037ff37723e */ /* 0x000fe400000000ff */
[----:B------:R1:W-:Y:S01]  /*4530*/  @P5 STG.E.U16 desc[UR36][R2.64+0x52], R47 ;  /* 0x0000522f02005986 */ /* 0x0003e2000c101524 */
[C---:B------:R-:W-:Y:S02]  /*4540*/  ISETP.GT.AND P5, PT, R0.reuse, RZ, P3 ;  /* 0x000000ff0000720c */ /* 0x040fe40001fa4270 */
[----:B------:R-:W-:-:S11]  /*4550*/  ISETP.GT.AND P3, PT, R0, 0x8, P3 ;  /* 0x000000080000780c */ /* 0x000fd60001f64270 */
[----:B-1----:R-:W-:Y:S02]  /*4560*/  @P5 IMAD.MOV.U32 R2, RZ, RZ, R4 ;  /* 0x000000ffff025224 */ /* 0x002fe400078e0004 */
[----:B------:R-:W-:-:S05]  /*4570*/  @P5 IMAD.MOV.U32 R3, RZ, RZ, R5 ;  /* 0x000000ffff035224 */ /* 0x000fca00078e0005 */
[----:B------:R1:W-:Y:S01]  /*4580*/  @P5 STG.E.U16 desc[UR36][R2.64+0x60], R48 ;  /* 0x0000603002005986 */ /* 0x0003e2000c101524 */
[C---:B------:R-:W-:Y:S02]  /*4590*/  ISETP.GT.AND P5, PT, R0.reuse, RZ, P0 ;  /* 0x000000ff0000720c */ /* 0x040fe400007a4270 */
[----:B------:R-:W-:Y:S01]  /*45a0*/  ISETP.GT.AND P0, PT, R0, 0x8, P0 ;  /* 0x000000080000780c */ /* 0x000fe20000704270 */
[----:B-1----:R-:W-:Y:S02]  /*45b0*/  @P4 IMAD.MOV.U32 R2, RZ, RZ, R4 ;  /* 0x000000ffff024224 */ /* 0x002fe400078e0004 */
[----:B------:R-:W-:-:S05]  /*45c0*/  @P4 IMAD.MOV.U32 R3, RZ, RZ, R5 ;  /* 0x000000ffff034224 */ /* 0x000fca00078e0005 */
[----:B------:R1:W-:Y:S01]  /*45d0*/  @P4 STG.E.U16 desc[UR36][R2.64+0x62], R49 ;  /* 0x0000623102004986 */ /* 0x0003e2000c101524 */
[C---:B------:R-:W-:Y:S02]  /*45e0*/  ISETP.GT.AND P4, PT, R0.reuse, RZ, P1 ;  /* 0x000000ff0000720c */ /* 0x040fe40000f84270 */
[----:B------:R-:W-:Y:S01]  /*45f0*/  ISETP.GT.AND P1, PT, R0, 0x8, P1 ;  /* 0x000000080000780c */ /* 0x000fe20000f24270 */
[----:B-1----:R-:W-:Y:S02]  /*4600*/  @P3 IMAD.MOV.U32 R2, RZ, RZ, R6 ;  /* 0x000000ffff023224 */ /* 0x002fe400078e0006 */
[----:B------:R-:W-:-:S05]  /*4610*/  @P3 IMAD.MOV.U32 R3, RZ, RZ, R7 ;  /* 0x000000ffff033224 */ /* 0x000fca00078e0007 */
[----:B------:R1:W-:Y:S02]  /*4620*/  @P3 STG.E.U16 desc[UR36][R2.64+0x60], R50 ;  /* 0x0000603202003986 */ /* 0x0003e4000c101524 */
[----:B-1----:R-:W-:Y:S02]  /*4630*/  @P2 IMAD.MOV.U32 R2, RZ, RZ, R6 ;  /* 0x000000ffff022224 */ /* 0x002fe400078e0006 */
[----:B------:R-:W-:-:S05]  /*4640*/  @P2 IMAD.MOV.U32 R3, RZ, RZ, R7 ;  /* 0x000000ffff032224 */ /* 0x000fca00078e0007 */
[----:B------:R1:W-:Y:S02]  /*4650*/  @P2 STG.E.U16 desc[UR36][R2.64+0x62], R51 ;  /* 0x0000623302002986 */ /* 0x0003e4000c101524 */
[----:B-1----:R-:W-:Y:S02]  /*4660*/  @P4 IMAD.MOV.U32 R2, RZ, RZ, R4 ;  /* 0x000000ffff024224 */ /* 0x002fe400078e0004 */
[----:B------:R-:W-:-:S05]  /*4670*/  @P4 IMAD.MOV.U32 R3, RZ, RZ, R5 ;  /* 0x000000ffff034224 */ /* 0x000fca00078e0005 */
[----:B------:R1:W-:Y:S04]  /*4680*/  @P4 STG.E.U16 desc[UR36][R2.64+0x70], R52 ;  /* 0x0000703402004986 */ /* 0x0003e8000c101524 */
[----:B------:R2:W-:Y:S01]  /*4690*/  @P5 STG.E.U16 desc[UR36][R4.64+0x72], R53 ;  /* 0x0000723504005986 */ /* 0x0005e2000c101524 */
[----:B-1----:R-:W-:Y:S02]  /*46a0*/  @P1 IMAD.MOV.U32 R2, RZ, RZ, R6 ;  /* 0x000000ffff021224 */ /* 0x002fe400078e0006 */
[----:B------:R-:W-:-:S05]  /*46b0*/  @P1 IMAD.MOV.U32 R3, RZ, RZ, R7 ;  /* 0x000000ffff031224 */ /* 0x000fca00078e0007 */
[----:B------:R2:W-:Y:S04]  /*46c0*/  @P1 STG.E.U16 desc[UR36][R2.64+0x70], R54 ;  /* 0x0000703602001986 */ /* 0x0005e8000c101524 */
[----:B------:R2:W-:Y:S02]  /*46d0*/  @P0 STG.E.U16 desc[UR36][R6.64+0x72], R55 ;  /* 0x0000723706000986 */ /* 0x0005e4000c101524 */
.L_x_99:
[----:B------:R-:W-:Y:S05]  /*46e0*/  BSYNC B0 ;  /* 0x0000000000007941 */ /* 0x000fea0003800000 */
.L_x_37:
[----:B0-2---:R-:W2:Y:S01]  /*46f0*/  LDL.64 R2, [R1] ;  /* 0x0000000001027983 */ /* 0x005ea20000100a00 */
[----:B------:R-:W-:Y:S01]  /*4700*/  ULDC.64 UR4, c[0x0][0x650] ;  /* 0x0001940000047ab9 */ /* 0x000fe20000000a00 */
[----:B------:R0:W-:Y:S01]  /*4710*/  SYNCS.ARRIVE.TRANS64.A1T0 RZ, [R66+UR47], RZ ;  /* 0x000000ff42ff79a7 */ /* 0x0001e2000810002f */
[----:B------:R-:W-:Y:S01]  /*4720*/  PRMT R0, RZ, 0x7610, R0 ;  /* 0x00007610ff007816 */ /* 0x000fe20000000000 */
[----:B-----5:R-:W-:Y:S02]  /*4730*/  IMAD.MOV.U32 R19, RZ, RZ, -0x1 ;  /* 0xffffffffff137424 */ /* 0x020fe400078e00ff */
[----:B------:R-:W-:Y:S01]  /*4740*/  IMAD.MOV.U32 R22, RZ, RZ, -0x1 ;  /* 0xffffffffff167424 */ /* 0x000fe200078e00ff */
[----:B--2---:R-:W-:-:S04]  /*4750*/  LEA R18, P0, R2, R18, 0x1 ;  /* 0x0000001202127211 */ /* 0x004fc800078008ff */
[----:B------:R-:W-:Y:S01]  /*4760*/  LEA.HI.X R17, R2, R17, R23, 0x1, P0 ;  /* 0x0000001102117211 */ /* 0x000fe200000f0c17 */
[----:B------:R-:W-:Y:S01]  /*4770*/  IMAD.MOV.U32 R2, RZ, RZ, -0x1 ;  /* 0xffffffffff027424 */ /* 0x000fe200078e00ff */
[----:B------:R-:W-:-:S04]  /*4780*/  ISETP.GE.U32.AND P0, PT, R18, UR4, PT ;  /* 0x0000000412007c0c */ /* 0x000fc8000bf06070 */
[----:B------:R-:W-:-:S13]  /*4790*/  ISETP.GE.U32.AND.EX P0, PT, R17, UR5, PT, P0 ;  /* 0x0000000511007c0c */ /* 0x000fda000bf06100 */
[----:B0-----:R-:W-:Y:S05]  /*47a0*/  @P0 BRA `(.L_x_100) ;  /* 0x0000000400700947 */ /* 0x001fea0003800000 */
[----:B-1----:R-:W0:Y:S01]  /*47b0*/  S2R R10, SR_CTAID.X ;  /* 0x00000000000a7919 */ /* 0x002e220000002500 */
[----:B---34-:R-:W1:Y:S01]  /*47c0*/  LDC.64 R8, c[0x0][0x628] ;  /* 0x00018a00ff087b82 */ /* 0x018e620000000a00 */
[----:B------:R-:W-:Y:S01]  /*47d0*/  ULDC UR4, c[0x0][0x150] ;  /* 0x0000540000047ab9 */ /* 0x000fe20000000800 */
[----:B------:R-:W-:Y:S01]  /*47e0*/  IMAD.MOV.U32 R6, RZ, RZ, R18 ;  /* 0x000000ffff067224 */ /* 0x000fe200078e0012 */
[----:B------:R-:W2:Y:S01]  /*47f0*/  S2R R20, SR_CTAID.Y ;  /* 0x0000000000147919 */ /* 0x000ea20000002600 */
[----:B------:R-:W-:-:S04]  /*4800*/  IMAD.MOV.U32 R7, RZ, RZ, R17 ;  /* 0x000000ffff077224 */ /* 0x000fc800078e0011 */
[----:B------:R-:W3:Y:S08]  /*4810*/  LDC R15, c[0x0][0x144] ;  /* 0x00005100ff0f7b82 */ /* 0x000ef00000000800 */
[----:B------:R-:W4:Y:S08]  /*4820*/  LDC R0, c[0x0][0x630] ;  /* 0x00018c00ff007b82 */ /* 0x000f300000000800 */
[----:B------:R-:W2:Y:S01]  /*4830*/  LDC.64 R12, c[0x0][0x620] ;  /* 0x00018800ff0c7b82 */ /* 0x000ea20000000a00 */
[----:B-1----:R-:W-:-:S04]  /*4840*/  ISETP.NE.U32.AND P0, PT, R8, RZ, PT ;  /* 0x000000ff0800720c */ /* 0x002fc80003f05070 */
[----:B------:R-:W-:Y:S02]  /*4850*/  ISETP.NE.AND.EX P0, PT, R9, RZ, PT, P0 ;  /* 0x000000ff0900720c */ /* 0x000fe40003f05300 */
[----:B0-----:R-:W-:-:S05]  /*4860*/  I2FP.F32.U32 R2, R10 ;  /* 0x0000000a00027245 */ /* 0x001fca0000201000 */
[----:B------:R-:W-:-:S04]  /*4870*/  FMUL R2, R2, UR4 ;  /* 0x0000000402027c20 */ /* 0x000fc80008400000 */
[----:B------:R0:W1:Y:S02]  /*4880*/  F2I.U32.TRUNC.NTZ R14, R2 ;  /* 0x00000002000e7305 */ /* 0x000064000020f000 */
[----:B---34-:R-:W-:Y:S05]  /*4890*/  @!P0 BRA `(.L_x_101) ;  /* 0x0000000000288947 */ /* 0x018fea0003800000 */
[----:B------:R-:W3:Y:S02]  /*48a0*/  LDC R3, c[0x0][0x634] ;  /* 0x00018d00ff037b82 */ /* 0x000ee40000000800 */
[----:B---3--:R-:W-:-:S05]  /*48b0*/  IADD3 R7, P0, R18, R3, RZ ;  /* 0x0000000312077210 */ /* 0x008fca0007f1e0ff */
[----:B------:R-:W-:-:S04]  /*48c0*/  IMAD.X R11, RZ, RZ, R17, P0 ;  /* 0x000000ffff0b7224 */ /* 0x000fc800000e0611 */
[----:B0-----:R-:W-:-:S04]  /*48d0*/  IMAD.WIDE.U32 R2, R11, R8, RZ ;  /* 0x000000080b027225 */ /* 0x001fc800078e00ff */
[----:B------:R-:W-:-:S04]  /*48e0*/  IMAD.WIDE.U32 R4, P0, R7, R9, R2 ;  /* 0x0000000907047225 */ /* 0x000fc80007800002 */
[----:B------:R-:W-:-:S04]  /*48f0*/  IMAD.WIDE.U32 R2, R7, R8, RZ ;  /* 0x0000000807027225 */ /* 0x000fc800078e00ff */
[----:B------:R-:W-:Y:S01]  /*4900*/  IMAD.X R7, RZ, RZ, RZ, P0 ;  /* 0x000000ffff077224 */ /* 0x000fe200000e06ff */
[----:B------:R-:W-:Y:S01]  /*4910*/  IADD3 RZ, P0, R3, R4, RZ ;  /* 0x0000000403ff7210 */ /* 0x000fe20007f1e0ff */
[----:B------:R-:W-:-:S04]  /*4920*/  IMAD.MOV.U32 R6, RZ, RZ, R5 ;  /* 0x000000ffff067224 */ /* 0x000fc800078e0005 */
[----:B------:R-:W-:-:S08]  /*4930*/  IMAD.WIDE.U32.X R6, R11, R9, R6, P0 ;  /* 0x000000090b067225 */ /* 0x000fd000000e0406 */
.L_x_101:
[----:B------:R-:W3:Y:S01]  /*4940*/  LDC.64 R26, c[0x0][0x640] ;  /* 0x00019000ff1a7b82 */ /* 0x000ee20000000a00 */
[-C--:B------:R-:W-:Y:S01]  /*4950*/  SHF.R.U64 R11, R6, R0.reuse, R7 ;  /* 0x00000000060b7219 */ /* 0x080fe20000001207 */
[----:B------:R-:W-:Y:S01]  /*4960*/  IMAD.MOV.U32 R19, RZ, RZ, R17 ;  /* 0x000000ffff137224 */ /* 0x000fe200078e0011 */
[----:B------:R-:W-:Y:S01]  /*4970*/  SHF.R.U32.HI R0, RZ, R0, R7 ;  /* 0x00000000ff007219 */ /* 0x000fe20000011607 */
[----:B-1----:R-:W-:Y:S01]  /*4980*/  IMAD.MOV R14, RZ, RZ, -R14 ;  /* 0x000000ffff0e7224 */ /* 0x002fe200078e0a0e */
[----:B------:R-:W-:Y:S01]  /*4990*/  IADD3 R5, P0, RZ, -R11, RZ ;  /* 0x8000000bff057210 */ /* 0x000fe20007f1e0ff */
[----:B------:R-:W-:Y:S01]  /*49a0*/  ULDC UR4, c[0x0][0x154] ;  /* 0x0000550000047ab9 */ /* 0x000fe20000000800 */
[----:B------:R-:W-:Y:S01]  /*49b0*/  IMAD.MOV.U32 R7, RZ, RZ, 0x1 ;  /* 0x00000001ff077424 */ /* 0x000fe200078e00ff */
[----:B------:R-:W1:Y:S01]  /*49c0*/  LDC R4, c[0x0][0x618] ;  /* 0x00018600ff047b82 */ /* 0x000e620000000800 */
[----:B------:R-:W-:Y:S02]  /*49d0*/  IMAD R22, R15, R14, R10 ;  /* 0x0000000e0f167224 */ /* 0x000fe400078e020a */
[----:B------:R-:W-:-:S04]  /*49e0*/  IMAD.X R3, RZ, RZ, ~R0, P0 ;  /* 0x000000ffff037224 */ /* 0x000fc800000e0e00 */
[-C--:B--2---:R-:W-:Y:S01]  /*49f0*/  IMAD R0, R3, R12.reuse, RZ ;  /* 0x0000000c03007224 */ /* 0x084fe200078e02ff */
[----:B------:R-:W2:Y:S01]  /*4a00*/  LDC R6, c[0x0][0x608] ;  /* 0x00018200ff067b82 */ /* 0x000ea20000000800 */
[----:B0-----:R-:W-:-:S04]  /*4a10*/  IMAD.WIDE.U32 R2, R5, R12, R18 ;  /* 0x0000000c05027225 */ /* 0x001fc800078e0012 */
[----:B------:R-:W-:Y:S01]  /*4a20*/  IMAD R5, R5, R13, R0 ;  /* 0x0000000d05057224 */ /* 0x000fe200078e0200 */
[----:B------:R-:W-:Y:S02]  /*4a30*/  I2FP.F32.U32 R0, R20 ;  /* 0x0000001400007245 */ /* 0x000fe40000201000 */
[----:B------:R-:W0:Y:S01]  /*4a40*/  LDC R24, c[0x0][0x658] ;  /* 0x00019600ff187b82 */ /* 0x000e220000000800 */
[----:B------:R-:W-:Y:S01]  /*4a50*/  IMAD.IADD R3, R3, 0x1, R5 ;  /* 0x0000000103037824 */ /* 0x000fe200078e0205 */
[----:B---3--:R-:W-:Y:S01]  /*4a60*/  ISETP.NE.U32.AND P0, PT, R26, RZ, PT ;  /* 0x000000ff1a00720c */ /* 0x008fe20003f05070 */
[----:B------:R-:W-:Y:S01]  /*4a70*/  FMUL R0, R0, UR4 ;  /* 0x0000000400007c20 */ /* 0x000fe20008400000 */
[----:B------:R-:W-:Y:S02]  /*4a80*/  IMAD.MOV.U32 R5, RZ, RZ, -0x1 ;  /* 0xffffffffff057424 */ /* 0x000fe400078e00ff */
[----:B------:R-:W-:Y:S01]  /*4a90*/  ISETP.NE.AND.EX P0, PT, R27, RZ, PT, P0 ;  /* 0x000000ff1b00720c */ /* 0x000fe20003f05300 */
[----:B------:R3:W4:Y:S01]  /*4aa0*/  F2I.U32.TRUNC.NTZ R12, R0 ;  /* 0x00000000000c7305 */ /* 0x000722000020f000 */
[----:B------:R-:W3:Y:S01]  /*4ab0*/  LDC R15, c[0x0][0x148] ;  /* 0x00005200ff0f7b82 */ /* 0x000ee20000000800 */
[----:B-1----:R-:W-:-:S02]  /*4ac0*/  SHF.R.U64 R10, R2, R4, R3 ;  /* 0x00000004020a7219 */ /* 0x002fc40000001203 */
[----:B------:R-:W-:-:S05]  /*4ad0*/  SHF.R.U32.HI R3, RZ, R4, R3 ;  /* 0x00000004ff037219 */ /* 0x000fca0000011603 */
[----:B------:R-:W1:Y:S01]  /*4ae0*/  LDC R14, c[0x0][0x600] ;  /* 0x00018000ff0e7b82 */ /* 0x000e620000000800 */
[-CC-:B--2---:R-:W-:Y:S02]  /*4af0*/  SHF.R.U64 R8, R10, R6.reuse, R3.reuse ;  /* 0x000000060a087219 */ /* 0x184fe40000001203 */
[----:B------:R-:W-:-:S05]  /*4b00*/  SHF.R.U32.HI R3, RZ, R6, R3 ;  /* 0x00000006ff037219 */ /* 0x000fca0000011603 */
[----:B------:R-:W2:Y:S01]  /*4b10*/  LDC R21, c[0x0][0x648] ;  /* 0x00019200ff157b82 */ /* 0x000ea20000000800 */
[-CC-:B0-----:R-:W-:Y:S02]  /*4b20*/  SHF.R.U64 R13, R8, R24.reuse, R3.reuse ;  /* 0x00000018080d7219 */ /* 0x181fe40000001203 */
[-C--:B------:R-:W-:Y:S02]  /*4b30*/  SHF.L.U32 R5, R5, R24.reuse, RZ ;  /* 0x0000001805057219 */ /* 0x080fe400000006ff */
[-C--:B------:R-:W-:Y:S01]  /*4b40*/  SHF.R.U32.HI R3, RZ, R24.reuse, R3 ;  /* 0x00000018ff037219 */ /* 0x080fe20000011603 */
[----:B------:R-:W-:Y:S01]  /*4b50*/  IMAD.MOV.U32 R2, RZ, RZ, R13 ;  /* 0x000000ffff027224 */ /* 0x000fe200078e000d */
[----:B------:R-:W-:Y:S01]  /*4b60*/  SHF.L.U32 R24, R7, R24, RZ ;  /* 0x0000001807187219 */ /* 0x000fe200000006ff */
[----:B------:R-:W0:Y:S01]  /*4b70*/  LDC R25, c[0x0][0x638] ;  /* 0x00018e00ff197b82 */ /* 0x000e220000000800 */
[----:B------:R-:W-:-:S07]  /*4b80*/  LOP3.LUT R19, RZ, R5, RZ, 0x33, !PT ;  /* 0x00000005ff137212 */ /* 0x000fce00078e33ff */
[----:B------:R-:W0:Y:S01]  /*4b90*/  LDC R28, c[0x0][0x610] ;  /* 0x00018400ff1c7b82 */ /* 0x000e220000000800 */
[----:B----4-:R-:W-:Y:S05]  /*4ba0*/  @!P0 BRA `(.L_x_102) ;  /* 0x0000000000288947 */ /* 0x010fea0003800000 */
[----:B---3--:R-:W3:Y:S02]  /*4bb0*/  LDC R0, c[0x0][0x64c] ;  /* 0x00019300ff007b82 */ /* 0x008ee40000000800 */
[----:B---3--:R-:W-:-:S05]  /*4bc0*/  IADD3 R7, P0, R13, R0, RZ ;  /* 0x000000000d077210 */ /* 0x008fca0007f1e0ff */
        /* <DEDUP_REMOVED lines=8> */
.L_x_102:
[----:B------:R-:W4:Y:S01]  /*4c50*/  LDC R4, c[0x0][0x65c] ;  /* 0x00019700ff047b82 */ /* 0x000f220000000800 */
[----:B--23--:R-:W-:Y:S01]  /*4c60*/  SHF.R.U64 R0, R2, R21, R3 ;  /* 0x0000001502007219 */ /* 0x00cfe20000001203 */
[----:B-1----:R-:W-:Y:S01]  /*4c70*/  VIADD R3, R14, 0xffffffff ;  /* 0xffffffff0e037836 */ /* 0x002fe20000000000 */
[----:B------:R-:W-:Y:S01]  /*4c80*/  LOP3.LUT R19, R8, R19, RZ, 0xc0, !PT ;  /* 0x0000001308137212 */ /* 0x000fe200078ec0ff */
[----:B------:R-:W-:Y:S02]  /*4c90*/  IMAD.MOV R12, RZ, RZ, -R12 ;  /* 0x000000ffff0c7224 */ /* 0x000fe400078e0a0c */
[----:B------:R-:W-:Y:S01]  /*4ca0*/  IMAD.MOV R2, RZ, RZ, -R0 ;  /* 0x000000ffff027224 */ /* 0x000fe200078e0a00 */
[----:B------:R-:W-:Y:S01]  /*4cb0*/  LOP3.LUT R3, R10, R3, RZ, 0xc0, !PT ;  /* 0x000000030a037212 */ /* 0x000fe200078ec0ff */
[----:B------:R-:W-:Y:S02]  /*4cc0*/  IMAD R19, R24, R0, R19 ;  /* 0x0000000018137224 */ /* 0x000fe400078e0213 */
[----:B0-----:R-:W-:-:S04]  /*4cd0*/  IMAD R0, R2, R25, R13 ;  /* 0x0000001902007224 */ /* 0x001fc800078e020d */
[----:B------:R-:W-:Y:S01]  /*4ce0*/  IMAD R2, R0, R14, R3 ;  /* 0x0000000e00027224 */ /* 0x000fe200078e0203 */
[----:B----4-:R-:W-:Y:S01]  /*4cf0*/  ISETP.NE.AND P0, PT, R4, 0x1, PT ;  /* 0x000000010400780c */ /* 0x010fe20003f05270 */
[----:B------:R-:W-:-:S05]  /*4d00*/  IMAD.MOV.U32 R4, RZ, RZ, 0x1 ;  /* 0x00000001ff047424 */ /* 0x000fca00078e00ff */
[----:B------:R-:W-:-:S07]  /*4d10*/  PRMT R0, R4, 0x7610, R0 ;  /* 0x0000761004007816 */ /* 0x000fce0000000000 */
[----:B------:R-:W-:-:S04]  /*4d20*/  @P0 IMAD R22, R15, R12, R20 ;  /* 0x0000000c0f160224 */ /* 0x000fc800078e0214 */
[----:B------:R-:W-:-:S05]  /*4d30*/  IMAD R19, R19, R28, R22 ;  /* 0x0000001c13137224 */ /* 0x000fca00078e0216 */
[----:B------:R-:W-:Y:S02]  /*4d40*/  SEL R22, R2, R19, !P0 ;  /* 0x0000001302167207 */ /* 0x000fe40004000000 */
[----:B------:R-:W-:Y:S01]  /*4d50*/  SEL R19, R19, R2, !P0 ;  /* 0x0000000213137207 */ /* 0x000fe20004000000 */
[----:B------:R-:W-:-:S07]  /*4d60*/  IMAD.MOV.U32 R2, RZ, RZ, R11 ;  /* 0x000000ffff027224 */ /* 0x000fce00078e000b */
.L_x_100:
[----:B------:R-:W-:Y:S02]  /*4d70*/  LOP3.LUT P0, RZ, R0, 0xff, RZ, 0xc0, !PT ;  /* 0x000000ff00ff7812 */ /* 0x000fe4000780c0ff */
[----:B------:R-:W-:-:S11]  /*4d80*/  LOP3.LUT R73, R73, 0x1, RZ, 0x3c, !PT ;  /* 0x0000000149497812 */ /* 0x000fd600078e3cff */
[----:B------:R-:W-:Y:S05]  /*4d90*/  @P0 BRA `(.L_x_103) ;  /* 0xffffffcc00300947 */ /* 0x000fea000383ffff */
[----:B------:R-:W-:Y:S05]  /*4da0*/  EXIT ;  /* 0x000000000000794d */ /* 0x000fea0003800000 */
.L_x_18:
[----:B------:R-:W-:-:S08]  /*4db0*/  ISETP.NE.AND P0, PT, R5, RZ, PT ;  /* 0x000000ff0500720c */ /* 0x000fd00003f05270 */
[----:B0-----:R-:W0:-:S00]  /*4dc0*/  USETMAXREG.DEALLOC.CTAPOOL 0x28 ;  /* 0x00000028000079c8 */ /* 0x001e0000080e0500 */
[----:B------:R-:W-:Y:S05]  /*4dd0*/  @P0 EXIT ;  /* 0x000000000000094d */ /* 0x000fea0003800000 */
[----:B0-----:R-:W-:Y:S01]  /*4de0*/  LOP3.LUT P0, RZ, R8, 0xff, RZ, 0xc0, !PT ;  /* 0x000000ff08ff7812 */ /* 0x001fe2000780c0ff */
[----:B------:R-:W-:Y:S02]  /*4df0*/  IMAD.MOV.U32 R0, RZ, RZ, 0x1 ;  /* 0x00000001ff007424 */ /* 0x000fe400078e00ff */
[----:B------:R-:W-:-:S10]  /*4e00*/  IMAD.MOV.U32 R6, RZ, RZ, RZ ;  /* 0x000000ffff067224 */ /* 0x000fd400078e00ff */
[----:B------:R-:W-:Y:S05]  /*4e10*/  @!P0 BRA `(.L_x_104) ;  /* 0x0000000c003c8947 */ /* 0x000fea0003800000 */
[----:B------:R-:W0:Y:S01]  /*4e20*/  S2R R8, SR_CgaCtaId ;  /* 0x0000000000087919 */ /* 0x000e220000008800 */
[----:B------:R-:W-:Y:S01]  /*4e30*/  LOP3.LUT P0, RZ, R4, 0x1f, RZ, 0xc0, !PT ;  /* 0x0000001f04ff7812 */ /* 0x000fe2000780c0ff */
[----:B------:R-:W-:Y:S01]  /*4e40*/  ULDC UR5, c[0x0][0x658] ;  /* 0x0001960000057ab9 */ /* 0x000fe20000000800 */
[----:B------:R-:W-:Y:S01]  /*4e50*/  UMOV UR6, 0xffffffff ;  /* 0xffffffff00067882 */ /* 0x000fe20000000000 */
[----:B------:R-:W-:Y:S01]  /*4e60*/  BSSY B0, `(.L_x_104) ;  /* 0x00000ca000007945 */ /* 0x000fe20003800000 */
[----:B------:R-:W-:Y:S01]  /*4e70*/  USHF.L.U32 UR6, UR6, UR5, URZ ;  /* 0x0000000506067299 */ /* 0x000fe2000800063f */
[C---:B------:R-:W-:Y:S01]  /*4e80*/  ISETP.NE.AND P2, PT, R3.reuse, RZ, PT ;  /* 0x000000ff0300720c */ /* 0x040fe20003f45270 */
[----:B------:R-:W-:Y:S01]  /*4e90*/  IMAD.MOV.U32 R9, RZ, RZ, 0x1 ;  /* 0x00000001ff097424 */ /* 0x000fe200078e00ff */
[----:B------:R-:W-:Y:S01]  /*4ea0*/  ISETP.NE.OR P0, PT, R3, RZ, !P0 ;  /* 0x000000ff0300720c */ /* 0x000fe20004705670 */
[----:B------:R-:W-:Y:S01]  /*4eb0*/  IMAD.MOV.U32 R0, RZ, RZ, 0x1 ;  /* 0x00000001ff007424 */ /* 0x000fe200078e00ff */
[----:B------:R-:W-:Y:S01]  /*4ec0*/  LOP3.LUT R7, R16, 0x2, RZ, 0xfc, !PT ;  /* 0x0000000210077812 */ /* 0x000fe200078efcff */
[----:B------:R-:W-:Y:S01]  /*4ed0*/  IMAD.MOV.U32 R6, RZ, RZ, RZ ;  /* 0x000000ffff067224 */ /* 0x000fe200078e00ff */
[----:B------:R-:W-:Y:S01]  /*4ee0*/  ULDC UR4, c[0x0][0x600] ;  /* 0x0001800000047ab9 */ /* 0x000fe20000000800 */
[----:B------:R-:W-:Y:S01]  /*4ef0*/  UMOV UR7, 0x1 ;  /* 0x0000000100077882 */ /* 0x000fe20000000000 */
[----:B------:R-:W-:-:S02]  /*4f00*/  UIADD3 UR19, UR40, 0x1, URZ ;  /* 0x0000000128137890 */ /* 0x000fc4000fffe03f */
[----:B------:R-:W-:Y:S02]  /*4f10*/  UIADD3 UR15, UR4, -0x1, URZ ;  /* 0xffffffff040f7890 */ /* 0x000fe4000fffe03f */
[----:B------:R-:W-:Y:S02]  /*4f20*/  USHF.L.U32 UR17, UR7, UR5, URZ ;  /* 0x0000000507117299 */ /* 0x000fe4000800063f */
[----:B------:R-:W-:Y:S01]  /*4f30*/  ULOP3.LUT UR16, URZ, UR6, URZ, 0x33, !UPT ;  /* 0x000000063f107292 */ /* 0x000fe2000f8e333f */
[----:B------:R-:W-:Y:S01]  /*4f40*/  ULDC.64 UR20, c[0x0][0x198] ;  /* 0x0000660000147ab9 */ /* 0x000fe20000000a00 */
[C---:B0-----:R-:W-:Y:S02]  /*4f50*/  IMAD.SHL.U32 R10, R8.reuse, 0x10, RZ ;  /* 0x00000010080a7824 */ /* 0x041fe400078e00ff */
[----:B------:R-:W-:-:S03]  /*4f60*/  IMAD.SHL.U32 R8, R8, 0x200, RZ ;  /* 0x0000020008087824 */ /* 0x000fc600078e00ff */
[----:B------:R-:W-:Y:S02]  /*4f70*/  LOP3.LUT R10, R10, 0x30, RZ, 0xc0, !PT ;  /* 0x000000300a0a7812 */ /* 0x000fe400078ec0ff */
[----:B------:R-:W-:-:S07]  /*4f80*/  LOP3.LUT R8, R8, 0x600, RZ, 0xc0, !PT ;  /* 0x0000060008087812 */ /* 0x000fce00078ec0ff */
.L_x_116:
[----:B------:R-:W-:-:S03]  /*4f90*/  UMOV UR4, 0xffffffff ;  /* 0xffffffff00047882 */ /* 0x000fc60000000000 */
[----:B------:R-:W-:Y:S05]  /*4fa0*/  BRA.DIV UR4, `(.L_x_105) ;  /* 0x0000001e044c7947 */ /* 0x000fea000b800000 */
[----:B------:R-:W-:-:S13]  /*4fb0*/  ELECT P6, URZ, PT ;  /* 0x00000000003f782f */ /* 0x000fda00038c0000 */
.L_x_153:
[----:B------:R-:W0:Y:S01]  /*4fc0*/  LDC R3, c[0x0][0x28c] ;  /* 0x0000a300ff037b82 */ /* 0x000e220000000800 */
[----:B------:R-:W-:Y:S01]  /*4fd0*/  BSSY B1, `(.L_x_106) ;  /* 0x0000039000017945 */ /* 0x000fe20003800000 */
[----:B0-----:R-:W-:-:S13]  /*4fe0*/  ISETP.LT.OR P6, PT, R3, 0x1, !P6 ;  /* 0x000000010300780c */ /* 0x001fda00077c1670 */
[----:B------:R-:W-:Y:S05]  /*4ff0*/  @P6 BRA `(.L_x_107) ;  /* 0x0000000000d86947 */ /* 0x000fea0003800000 */
[----:B------:R-:W-:Y:S02]  /*5000*/  IMAD.SHL.U32 R19, R19, 0x40, RZ ;  /* 0x0000004013137824 */ /* 0x000fe400078e00ff */
[----:B------:R-:W-:Y:S02]  /*5010*/  IMAD R22, R22, 0x40, R10 ;  /* 0x0000004016167824 */ /* 0x000fe400078e020a */
[----:B------:R-:W-:Y:S02]  /*5020*/  IMAD.MOV.U32 R14, RZ, RZ, RZ ;  /* 0x000000ffff0e7224 */ /* 0x000fe400078e00ff */
[----:B------:R-:W-:Y:S02]  /*5030*/  IMAD.U32 R15, RZ, RZ, UR19 ;  /* 0x00000013ff0f7e24 */ /* 0x000fe4000f8e00ff */
[----:B------:R-:W-:Y:S02]  /*5040*/  IMAD.MOV.U32 R3, RZ, RZ, R0 ;  /* 0x000000ffff037224 */ /* 0x000fe400078e0000 */
[----:B------:R-:W-:-:S07]  /*5050*/  IMAD.MOV.U32 R5, RZ, RZ, R6 ;  /* 0x000000ffff057224 */ /* 0x000fce00078e0006 */
.L_x_111:
[----:B------:R-:W0:Y:S01]  /*5060*/  S2R R11, SR_CgaCtaId ;  /* 0x00000000000b7919 */ /* 0x000e220000008800 */
[----:B------:R-:W-:-:S04]  /*5070*/  MOV R4, 0x400 ;  /* 0x0000040000047802 */ /* 0x000fc80000000f00 */
[----:B0-----:R-:W-:Y:S02]  /*5080*/  LEA R12, R11, R4, 0x18 ;  /* 0x000000040b0c7211 */ /* 0x001fe400078ec0ff */
[----:B------:R-:W-:Y:S01]  /*5090*/  SHF.L.U32 R4, R3, 0x1f, RZ ;  /* 0x0000001f03047819 */ /* 0x000fe200000006ff */
[----:B------:R-:W0:Y:S02]  /*50a0*/  @!P2 LDC R11, c[0x0][0x500] ;  /* 0x00014000ff0bab82 */ /* 0x000e240000000800 */
[----:B------:R-:W-:-:S04]  /*50b0*/  IMAD R13, R5, 0x8, R12 ;  /* 0x00000008050d7824 */ /* 0x000fc800078e020c */
[----:B------:R-:W1:Y:S02]  /*50c0*/  SYNCS.PHASECHK.TRANS64.TRYWAIT P1, [R13+URZ+0xe0], R4 ;  /* 0x0000e0040d0075a7 */ /* 0x000e64000802017f */
[----:B-1----:R-:W-:Y:S05]  /*50d0*/  @!P1 BRA `(.L_x_108) ;  /* 0x0000001c00209947 */ /* 0x002fea0003800000 */
.L_x_154:
[----:B-1----:R-:W-:Y:S01]  /*50e0*/  PRMT R4, R7, 0x9910, RZ ;  /* 0x0000991007047816 */ /* 0x002fe200000000ff */
[----:B0-----:R0:W-:Y:S03]  /*50f0*/  @!P2 SYNCS.ARRIVE.TRANS64 RZ, [R13+URZ], R11 ;  /* 0x0000000b0dffa9a7 */ /* 0x0011e6000800003f */
[----:B------:R-:W-:-:S13]  /*5100*/  ISETP.NE.AND P1, PT, R4, 0x2, PT ;  /* 0x000000020400780c */ /* 0x000fda0003f25270 */
[----:B0-----:R-:W-:Y:S05]  /*5110*/  @P1 BRA `(.L_x_109) ;  /* 0x0000000000041947 */ /* 0x001fea0003800000 */
[----:B------:R-:W-:Y:S01]  /*5120*/  BPT.TRAP 0x1 ;  /* 0x000000040000795c */ /* 0x000fe20000300000 */
.L_x_109:
[----:B------:R-:W-:Y:S05]  /*5130*/  @P0 BRA `(.L_x_110) ;  /* 0x0000000000040947 */ /* 0x000fea0003800000 */
[----:B------:R-:W-:Y:S01]  /*5140*/  BPT.TRAP 0x1 ;  /* 0x000000040000795c */ /* 0x000fe20000300000 */
.L_x_110:
[----:B------:R-:W-:Y:S01]  /*5150*/  IMAD R4, R5, 0x800, R8 ;  /* 0x0000080005047824 */ /* 0x000fe200078e0208 */
[----:B------:R-:W-:Y:S01]  /*5160*/  R2UR UR9, R13 ;  /* 0x000000000d0972ca */ /* 0x000fe200000e0000 */
[--C-:B------:R-:W-:Y:S01]  /*5170*/  IMAD R11, R5, 0x1000, R12.reuse ;  /* 0x00001000050b7824 */ /* 0x100fe200078e020c */
[----:B------:R-:W-:Y:S01]  /*5180*/  UIADD3 UR4, UP0, UR20, 0xf0, URZ ;  /* 0x000000f014047890 */ /* 0x000fe2000ff1e03f */
[----:B------:R-:W-:Y:S01]  /*5190*/  IMAD R4, R4, 0x2, R12 ;  /* 0x0000000204047824 */ /* 0x000fe200078e020c */
[----:B------:R-:W-:Y:S01]  /*51a0*/  R2UR UR11, R19 ;  /* 0x00000000130b72ca */ /* 0x000fe200000e0000 */
[----:B------:R-:W-:Y:S01]  /*51b0*/  VIADD R15, R15, 0xffffffff ;  /* 0xffffffff0f0f7836 */ /* 0x000fe20000000000 */
[----:B------:R-:W-:Y:S01]  /*51c0*/  R2UR UR5, R11 ;  /* 0x000000000b0572ca */ /* 0x000fe200000e0000 */
[----:B------:R-:W-:Y:S01]  /*51d0*/  UIADD3 UR22, UP1, UR20, 0x1f0, URZ ;  /* 0x000001f014167890 */ /* 0x000fe2000ff3e03f */
[----:B------:R-:W-:Y:S01]  /*51e0*/  R2UR UR8, R4 ;  /* 0x00000000040872ca */ /* 0x000fe200000e0000 */
[----:B------:R-:W-:Y:S01]  /*51f0*/  VIADD R5, R5, 0x1 ;  /* 0x0000000105057836 */ /* 0x000fe20000000000 */
[----:B------:R-:W-:Y:S01]  /*5200*/  R2UR UR10, R14 ;  /* 0x000000000e0a72ca */ /* 0x000fe200000e0000 */
[----:B------:R-:W-:Y:S01]  /*5210*/  UIADD3.X UR23, URZ, UR21, URZ, UP1, !UPT ;  /* 0x000000153f177290 */ /* 0x000fe20008ffe43f */
[----:B------:R-:W-:Y:S01]  /*5220*/  R2UR UR12, R2 ;  /* 0x00000000020c72ca */ /* 0x000fe200000e0000 */
[----:B------:R-:W-:Y:S01]  /*5230*/  UMOV UR6, 0x0 ;  /* 0x0000000000067882 */ /* 0x000fe20000000000 */
[----:B------:R-:W-:Y:S01]  /*5240*/  R2UR UR18, R22 ;  /* 0x00000000161272ca */ /* 0x000fe200000e0000 */
[----:B------:R-:W-:Y:S01]  /*5250*/  UMOV UR7, 0x10000000 ;  /* 0x1000000000077882 */ /* 0x000fe20000000000 */
[----:B------:R-:W-:Y:S01]  /*5260*/  ISETP.GT.AND P3, PT, R15, 0x1, PT ;  /* 0x000000010f00780c */ /* 0x000fe20003f64270 */
[----:B------:R-:W-:Y:S01]  /*5270*/  UMOV UR24, 0xf0000 ;  /* 0x000f000000187882 */ /* 0x000fe20000000000 */
[C---:B------:R-:W-:Y:S01]  /*5280*/  ISETP.NE.AND P1, PT, R5.reuse, 0x1c, PT ;  /* 0x0000001c0500780c */ /* 0x040fe20003f25270 */
[----:B------:R-:W-:Y:S01]  /*5290*/  UIADD3 UR13, UR5, 0x300, URZ ;  /* 0x00000300050d7890 */ /* 0x000fe2000fffe03f */
[----:B------:R-:W-:Y:S01]  /*52a0*/  VIADD R14, R14, 0x20 ;  /* 0x000000200e0e7836 */ /* 0x000fe20000000000 */
[----:B------:R-:W-:Y:S01]  /*52b0*/  UIADD3.X UR5, URZ, UR21, URZ, UP0, !UPT ;  /* 0x000000153f057290 */ /* 0x000fe200087fe43f */
[----:B------:R-:W-:Y:S01]  /*52c0*/  SEL R4, RZ, 0x1, P1 ;  /* 0x00000001ff047807 */ /* 0x000fe20000800000 */
[----:B------:R-:W-:Y:S01]  /*52d0*/  UIADD3 UR14, UR8, 0x1c300, URZ ;  /* 0x0001c300080e7890 */ /* 0x000fe2000fffe03f */
[----:B------:R-:W-:-:S02]  /*52e0*/  SEL R5, R5, RZ, P1 ;  /* 0x000000ff05057207 */ /* 0x000fc40000800000 */
[----:B------:R-:W-:Y:S01]  /*52f0*/  UMOV UR8, UR13 ;  /* 0x0000000d00087c82 */ /* 0x000fe20008000000 */
[----:B------:R-:W-:-:S03]  /*5300*/  LOP3.LUT R3, R3, R4, RZ, 0x3c, !PT ;  /* 0x0000000403037212 */ /* 0x000fc600078e3cff */
[----:B------:R0:W-:Y:S02]  /*5310*/  UTMALDG.3D [UR8], [UR4], desc[UR6] ;  /* 0x00000608040075b4 */ /* 0x0001e40008011000 */
[----:B0-----:R-:W-:Y:S01]  /*5320*/  UMOV UR8, UR14 ;  /* 0x0000000e00087c82 */ /* 0x001fe20008000000 */
[----:B------:R-:W-:Y:S02]  /*5330*/  UMOV UR11, UR18 ;  /* 0x00000012000b7c82 */ /* 0x000fe40008000000 */
[----:B------:R0:W-:Y:S02]  /*5340*/  UTMALDG.3D.MULTICAST [UR8], [UR22], UR24, desc[UR6] ;  /* 0x00000608160073b4 */ /* 0x0001e40008011818 */
[----:B0-----:R-:W-:Y:S05]  /*5350*/  @P3 BRA `(.L_x_111) ;  /* 0xfffffffc00403947 */ /* 0x001fea000383ffff */
.L_x_107:
[----:B------:R-:W-:Y:S05]  /*5360*/  BSYNC B1 ;  /* 0x0000000000017941 */ /* 0x000fea0003800000 */
.L_x_106:
[----:B------:R-:W2:Y:S01]  /*5370*/  LDL.64 R12, [R1] ;  /* 0x00000000010c7983 */ /* 0x000ea20000100a00 */
[----:B------:R-:W-:Y:S01]  /*5380*/  LOP3.LUT P4, RZ, R9, 0xff, RZ, 0xc0, !PT ;  /* 0x000000ff09ff7812 */ /* 0x000fe2000788c0ff */
[----:B------:R-:W-:Y:S01]  /*5390*/  VIADD R9, R6, UR40 ;  /* 0x0000002806097c36 */ /* 0x000fe20008000000 */
[----:B------:R-:W-:Y:S01]  /*53a0*/  ULDC.64 UR4, c[0x0][0x650] ;  /* 0x0001940000047ab9 */ /* 0x000fe20000000a00 */
[----:B------:R-:W-:Y:S01]  /*53b0*/  IMAD.U32 R4, RZ, RZ, UR40 ;  /* 0x00000028ff047e24 */ /* 0x000fe2000f8e00ff */
[----:B------:R-:W-:Y:S01]  /*53c0*/  UISETP.GE.U32.AND UP0, UPT, UR40, 0x1c, UPT ;  /* 0x0000001c2800788c */ /* 0x000fe2000bf06070 */
[----:B------:R-:W-:Y:S01]  /*53d0*/  BSSY B1, `(.L_x_112) ;  /* 0x0000070000017945 */ /* 0x000fe20003800000 */
[----:B------:R-:W-:Y:S01]  /*53e0*/  ISETP.GT.U32.AND P1, PT, R9, 0x1b, PT ;  /* 0x0000001b0900780c */ /* 0x000fe20003f24070 */
[----:B------:R-:W-:Y:S02]  /*53f0*/  IMAD.MOV.U32 R19, RZ, RZ, -0x1 ;  /* 0xffffffffff137424 */ /* 0x000fe400078e00ff */
[----:B------:R-:W-:Y:S01]  /*5400*/  IMAD.MOV.U32 R22, RZ, RZ, -0x1 ;  /* 0xffffffffff167424 */ /* 0x000fe200078e00ff */
[----:B------:R-:W-:-:S02]  /*5410*/  ISETP.LT.U32.AND P1, PT, R4, 0x1c, P1 ;  /* 0x0000001c0400780c */ /* 0x000fc40000f21070 */
[----:B------:R-:W-:Y:S01]  /*5420*/  PLOP3.LUT P3, PT, PT, PT, UP0, 0x80, 0x0 ;  /* 0x000000000000781c */ /* 0x000fe20003f6f008 */
[----:B------:R-:W0:Y:S01]  /*5430*/  @P4 S2R R3, SR_CgaCtaId ;  /* 0x0000000000034919 */ /* 0x000e220000008800 */
[----:B------:R-:W-:Y:S02]  /*5440*/  @P4 MOV R2, 0x400 ;  /* 0x0000040000024802 */ /* 0x000fe40000000f00 */
[----:B------:R-:W-:-:S04]  /*5450*/  SEL R5, RZ, 0x1, !P1 ;  /* 0x00000001ff057807 */ /* 0x000fc80004800000 */
[----:B------:R-:W-:Y:S02]  /*5460*/  LOP3.LUT R0, R0, R5, RZ, 0x3c, !PT ;  /* 0x0000000500007212 */ /* 0x000fe400078e3cff */
[----:B0-----:R-:W-:-:S04]  /*5470*/  @P4 LEA R2, R3, R2, 0x18 ;  /* 0x0000000203024211 */ /* 0x001fc800078ec0ff */
[----:B------:R0:W-:Y:S02]  /*5480*/  @P4 SYNCS.ARRIVE.TRANS64.A1T0 RZ, [R2+URZ+0x1f8], RZ ;  /* 0x0001f8ff02ff49a7 */ /* 0x0001e4000810003f */
[----:B0-----:R-:W-:-:S05]  /*5490*/  SHF.R.U32.HI R2, RZ, 0x2, R9 ;  /* 0x00000002ff027819 */ /* 0x001fca0000011609 */
[----:B------:R-:W-:-:S04]  /*54a0*/  IMAD.WIDE.U32 R2, R2, 0x24924925, RZ ;  /* 0x2492492502027825 */ /* 0x000fc800078e00ff */
[----:B------:R-:W-:Y:S01]  /*54b0*/  IMAD R6, R3, -0x1c, R9 ;  /* 0xffffffe403067824 */ /* 0x000fe200078e0209 */
[--C-:B------:R-:W-:Y:S01]  /*54c0*/  @P3 LOP3.LUT R0, R0, 0x1, R3.reuse, 0x78, !PT ;  /* 0x0000000100003812 */ /* 0x100fe200078e7803 */
[----:B------:R-:W-:Y:S01]  /*54d0*/  IMAD.MOV.U32 R2, RZ, RZ, -0x1 ;  /* 0xffffffffff027424 */ /* 0x000fe200078e00ff */
[----:B------:R-:W-:Y:S02]  /*54e0*/  PRMT R3, RZ, 0x7610, R3 ;  /* 0x00007610ff037816 */ /* 0x000fe40000000003 */
[----:B------:R-:W-:Y:S02]  /*54f0*/  PRMT R9, RZ, 0x7610, R9 ;  /* 0x00007610ff097816 */ /* 0x000fe40000000009 */
[----:B--2---:R-:W-:-:S04]  /*5500*/  IADD3 R18, P4, R18, R12, RZ ;  /* 0x0000000c12127210 */ /* 0x004fc80007f9e0ff */
[----:B------:R-:W-:Y:S01]  /*5510*/  ISETP.GE.U32.AND P1, PT, R18, UR4, PT ;  /* 0x0000000412007c0c */ /* 0x000fe2000bf26070 */
[----:B------:R-:W-:-:S05]  /*5520*/  IMAD.X R17, R17, 0x1, R23, P4 ;  /* 0x0000000111117824 */ /* 0x000fca00020e0617 */
[----:B------:R-:W-:-:S13]  /*5530*/  ISETP.GE.U32.AND.EX P1, PT, R17, UR5, PT, P1 ;  /* 0x0000000511007c0c */ /* 0x000fda000bf26110 */
[----:B------:R-:W-:Y:S05]  /*5540*/  @P1 BRA `(.L_x_113) ;  /* 0x0000000400601947 */ /* 0x000fea0003800000 */
[----:B------:R-:W0:Y:S01]  /*5550*/  S2R R12, SR_CTAID.X ;  /* 0x00000000000c7919 */ /* 0x000e220000002500 */
[----:B------:R-:W-:Y:S01]  /*5560*/  ULDC.64 UR4, c[0x0][0x628] ;  /* 0x00018a0000047ab9 */ /* 0x000fe20000000a00 */
[----:B------:R-:W-:Y:S01]  /*5570*/  ULDC UR7, c[0x0][0x630] ;  /* 0x00018c0000077ab9 */ /* 0x000fe20000000800 */
[----:B------:R-:W-:Y:S01]  /*5580*/  ISETP.NE.U32.AND P1, PT, RZ, UR4, PT ;  /* 0x00000004ff007c0c */ /* 0x000fe2000bf25070 */
[----:B------:R-:W1:Y:S01]  /*5590*/  S2R R13, SR_CTAID.Y ;  /* 0x00000000000d7919 */ /* 0x000e620000002600 */
[----:B------:R-:W-:Y:S01]  /*55a0*/  ULDC UR8, c[0x0][0x150] ;  /* 0x0000540000087ab9 */ /* 0x000fe20000000800 */
[----:B------:R-:W-:Y:S01]  /*55b0*/  IMAD.MOV.U32 R2, RZ, RZ, R18 ;  /* 0x000000ffff027224 */ /* 0x000fe200078e0012 */
[----:B------:R-:W-:Y:S01]  /*55c0*/  ISETP.NE.AND.EX P1, PT, RZ, UR5, PT, P1 ;  /* 0x00000005ff007c0c */ /* 0x000fe2000bf25310 */
[----:B------:R-:W-:Y:S01]  /*55d0*/  IMAD.MOV.U32 R3, RZ, RZ, R17 ;  /* 0x000000ffff037224 */ /* 0x000fe200078e0011 */
[----:B0-----:R-:W-:-:S11]  /*55e0*/  I2FP.F32.U32 R14, R12 ;  /* 0x0000000c000e7245 */ /* 0x001fd60000201000 */
[----:B------:R-:W-:Y:S05]  /*55f0*/  @!P1 BRA `(.L_x_114) ;  /* 0x0000000000289947 */ /* 0x000fea0003800000 */
[----:B------:R-:W-:Y:S02]  /*5600*/  ULDC UR6, c[0x0][0x634] ;  /* 0x00018d0000067ab9 */ /* 0x000fe40000000800 */
[----:B------:R-:W-:-:S05]  /*5610*/  IADD3 R3, P1, R18, UR6, RZ ;  /* 0x0000000612037c10 */ /* 0x000fca000ff3e0ff */
[----:B------:R-:W-:-:S04]  /*5620*/  IMAD.X R11, RZ, RZ, R17, P1 ;  /* 0x000000ffff0b7224 */ /* 0x000fc800008e0611 */
[----:B------:R-:W-:-:S04]  /*5630*/  IMAD.WIDE.U32 R4, R11, UR4, RZ ;  /* 0x000000040b047c25 */ /* 0x000fc8000f8e00ff */
[----:B------:R-:W-:-:S04]  /*5640*/  IMAD.WIDE.U32 R4, P1, R3, UR5, R4 ;  /* 0x0000000503047c25 */ /* 0x000fc8000f820004 */
[----:B------:R-:W-:-:S04]  /*5650*/  IMAD.WIDE.U32 R2, R3, UR4, RZ ;  /* 0x0000000403027c25 */ /* 0x000fc8000f8e00ff */
[----:B------:R-:W-:Y:S01]  /*5660*/  IMAD.MOV.U32 R2, RZ, RZ, R5 ;  /* 0x000000ffff027224 */ /* 0x000fe200078e0005 */
[----:B------:R-:W-:Y:S01]  /*5670*/  IADD3 RZ, P3, R3, R4, RZ ;  /* 0x0000000403ff7210 */ /* 0x000fe20007f7e0ff */
[----:B------:R-:W-:-:S04]  /*5680*/  IMAD.X R3, RZ, RZ, RZ, P1 ;  /* 0x000000ffff037224 */ /* 0x000fc800008e06ff */
[----:B------:R-:W-:-:S08]  /*5690*/  IMAD.WIDE.U32.X R2, R11, UR5, R2, P3 ;  /* 0x000000050b027c25 */ /* 0x000fd000098e0402 */
.L_x_114:
[----:B------:R-:W0:Y:S01]  /*56a0*/  LDC R21, c[0x0][0x65c] ;  /* 0x00019700ff157b82 */ /* 0x000e220000000800 */
[--C-:B------:R-:W-:Y:S01]  /*56b0*/  SHF.R.U64 R11, R2, UR7, R3.reuse ;  /* 0x00000007020b7c19 */ /* 0x100fe20008001203 */
[----:B------:R-:W-:Y:S01]  /*56c0*/  FMUL R14, R14, UR8 ;  /* 0x000000080e0e7c20 */ /* 0x000fe20008400000 */
[----:B------:R-:W-:Y:S01]  /*56d0*/  SHF.R.U32.HI R2, RZ, UR7, R3 ;  /* 0x00000007ff027c19 */ /* 0x000fe20008011603 */
[----:B------:R-:W-:Y:S01]  /*56e0*/  ULDC UR6, c[0x0][0x154] ;  /* 0x0000550000067ab9 */ /* 0x000fe20000000800 */
[----:B------:R-:W-:Y:S01]  /*56f0*/  IADD3 R15, P1, RZ, -R11, RZ ;  /* 0x8000000bff0f7210 */ /* 0x000fe20007f3e0ff */
[----:B------:R-:W-:Y:S01]  /*5700*/  ULDC.64 UR4, c[0x0][0x620] ;  /* 0x0001880000047ab9 */ /* 0x000fe20000000a00 */
[----:B-1----:R-:W-:Y:S01]  /*5710*/  I2FP.F32.U32 R3, R13 ;  /* 0x0000000d00037245 */ /* 0x002fe20000201000 */
[----:B------:R-:W1:Y:S01]  /*5720*/  LDC R19, c[0x0][0x144] ;  /* 0x00005100ff137b82 */ /* 0x000e620000000800 */
[----:B------:R-:W2:Y:S01]  /*5730*/  F2I.U32.TRUNC.NTZ R14, R14 ;  /* 0x0000000e000e7305 */ /* 0x000ea2000020f000 */
[----:B------:R-:W-:-:S02]  /*5740*/  IMAD.X R2, RZ, RZ, ~R2, P1 ;  /* 0x000000ffff027224 */ /* 0x000fc400008e0e02 */
[----:B------:R-:W-:Y:S01]  /*5750*/  FMUL R4, R3, UR6 ;  /* 0x0000000603047c20 */ /* 0x000fe20008400000 */
[----:B------:R-:W-:Y:S01]  /*5760*/  IMAD.MOV.U32 R3, RZ, RZ, R17 ;  /* 0x000000ffff037224 */ /* 0x000fe200078e0011 */
[----:B------:R-:W-:Y:S01]  /*5770*/  ULDC.64 UR6, c[0x0][0x640] ;  /* 0x0001900000067ab9 */ /* 0x000fe20000000a00 */
[----:B------:R-:W-:Y:S01]  /*5780*/  IMAD R2, R2, UR4, RZ ;  /* 0x0000000402027c24 */ /* 0x000fe2000f8e02ff */
[----:B------:R-:W3:Y:S01]  /*5790*/  LDC R20, c[0x0][0x148] ;  /* 0x00005200ff147b82 */ /* 0x000ee20000000800 */
[----:B------:R-:W-:Y:S01]  /*57a0*/  ISETP.NE.U32.AND P1, PT, RZ, UR6, PT ;  /* 0x00000006ff007c0c */ /* 0x000fe2000bf25070 */
[----:B------:R-:W4:Y:S01]  /*57b0*/  F2I.U32.TRUNC.NTZ R4, R4 ;  /* 0x0000000400047305 */ /* 0x000f22000020f000 */
[----:B------:R-:W-:Y:S02]  /*57c0*/  IMAD R5, R15, UR5, R2 ;  /* 0x000000050f057c24 */ /* 0x000fe4000f8e0202 */
[----:B------:R-:W-:Y:S01]  /*57d0*/  IMAD.MOV.U32 R2, RZ, RZ, R18 ;  /* 0x000000ffff027224 */ /* 0x000fe200078e0012 */
[----:B------:R-:W-:-:S02]  /*57e0*/  ISETP.NE.AND.EX P1, PT, RZ, UR7, PT, P1 ;  /* 0x00000007ff007c0c */ /* 0x000fc4000bf25310 */
[----:B0-----:R-:W-:Y:S01]  /*57f0*/  ISETP.NE.AND P4, PT, R21, 0x1, PT ;  /* 0x000000011500780c */ /* 0x001fe20003f85270 */
[----:B------:R-:W-:Y:S01]  /*5800*/  IMAD.WIDE.U32 R2, R15, UR4, R2 ;  /* 0x000000040f027c25 */ /* 0x000fe2000f8e0002 */
[----:B------:R-:W-:-:S03]  /*5810*/  ULDC UR4, c[0x0][0x618] ;  /* 0x0001860000047ab9 */ /* 0x000fc60000000800 */
[----:B--2---:R-:W-:Y:S02]  /*5820*/  IMAD.MOV R14, RZ, RZ, -R14 ;  /* 0x000000ffff0e7224 */ /* 0x004fe400078e0a0e */
[----:B------:R-:W-:Y:S02]  /*5830*/  IMAD.IADD R3, R3, 0x1, R5 ;  /* 0x0000000103037824 */ /* 0x000fe400078e0205 */
[----:B-1----:R-:W-:-:S03]  /*5840*/  IMAD R12, R19, R14, R12 ;  /* 0x0000000e130c7224 */ /* 0x002fc600078e020c */
[--C-:B------:R-:W-:Y:S01]  /*5850*/  SHF.R.U64 R14, R2, UR4, R3.reuse ;  /* 0x00000004020e7c19 */ /* 0x100fe20008001203 */
[----:B----4-:R-:W-:Y:S01]  /*5860*/  IMAD.MOV R2, RZ, RZ, -R4 ;  /* 0x000000ffff027224 */ /* 0x010fe200078e0a04 */
[----:B------:R-:W-:Y:S01]  /*5870*/  SHF.R.U32.HI R3, RZ, UR4, R3 ;  /* 0x00000004ff037c19 */ /* 0x000fe20008011603 */
[----:B------:R-:W-:Y:S02]  /*5880*/  ULDC UR4, c[0x0][0x608] ;  /* 0x0001820000047ab9 */ /* 0x000fe40000000800 */
[----:B---3--:R-:W-:Y:S01]  /*5890*/  @P4 IMAD R12, R20, R2, R13 ;  /* 0x00000002140c4224 */ /* 0x008fe200078e020d */
[--C-:B------:R-:W-:Y:S02]  /*58a0*/  SHF.R.U64 R19, R14, UR4, R3.reuse ;  /* 0x000000040e137c19 */ /* 0x100fe40008001203 */
[----:B------:R-:W-:Y:S01]  /*58b0*/  SHF.R.U32.HI R2, RZ, UR4, R3 ;  /* 0x00000004ff027c19 */ /* 0x000fe20008011603 */
[----:B------:R-:W-:-:S03]  /*58c0*/  ULDC UR4, c[0x0][0x658] ;  /* 0x0001960000047ab9 */ /* 0x000fc60000000800 */
[--C-:B------:R-:W-:Y:S02]  /*58d0*/  SHF.R.U64 R13, R19, UR4, R2.reuse ;  /* 0x00000004130d7c19 */ /* 0x100fe40008001202 */
[----:B------:R-:W-:-:S03]  /*58e0*/  SHF.R.U32.HI R2, RZ, UR4, R2 ;  /* 0x00000004ff027c19 */ /* 0x000fc60008011602 */
[----:B------:R-:W-:Y:S02]  /*58f0*/  IMAD.MOV.U32 R4, RZ, RZ, R13 ;  /* 0x000000ffff047224 */ /* 0x000fe400078e000d */
[----:B------:R-:W-:Y:S01]  /*5900*/  IMAD.MOV.U32 R3, RZ, RZ, R2 ;  /* 0x000000ffff037224 */ /* 0x000fe200078e0002 */
[----:B------:R-:W-:Y:S06]  /*5910*/  @!P1 BRA `(.L_x_115) ;  /* 0x00000000002c9947 */ /* 0x000fec0003800000 */
        /* <DEDUP_REMOVED lines=9> */
[----:B------:R-:W-:-:S04]  /*59b0*/  IMAD.WIDE.U32.X R2, R15, UR7, R2, P3 ;  /* 0x000000070f027c25 */ /* 0x000fc800098e0402 */
[----:B------:R-:W-:-:S07]  /*59c0*/  IMAD.MOV.U32 R4, RZ, RZ, R2 ;  /* 0x000000ffff047224 */ /* 0x000fce00078e0002 */
.L_x_115:
[----:B------:R-:W-:Y:S01]  /*59d0*/  ULDC UR4, c[0x0][0x648] ;  /* 0x0001920000047ab9 */ /* 0x000fe20000000800 */
[----:B------:R-:W-:Y:S01]  /*59e0*/  LOP3.LUT R2, R19, UR16, RZ, 0xc0, !PT ;  /* 0x0000001013027c12 */ /* 0x000fe2000f8ec0ff */
[----:B------:R-:W-:Y:S01]  /*59f0*/  ULDC UR5, c[0x0][0x610] ;  /* 0x0001840000057ab9 */ /* 0x000fe20000000800 */
[----:B------:R-:W-:Y:S01]  /*5a00*/  SHF.R.U64 R3, R4, UR4, R3 ;  /* 0x0000000404037c19 */ /* 0x000fe20008001203 */
[----:B------:R-:W-:Y:S01]  /*5a10*/  ULDC UR4, c[0x0][0x638] ;  /* 0x00018e0000047ab9 */ /* 0x000fe20000000800 */
[----:B------:R-:W-:-:S03]  /*5a20*/  LOP3.LUT R14, R14, UR15, RZ, 0xc0, !PT ;  /* 0x0000000f0e0e7c12 */ /* 0x000fc6000f8ec0ff */
[----:B------:R-:W-:Y:S02]  /*5a30*/  IMAD.MOV R4, RZ, RZ, -R3 ;  /* 0x000000ffff047224 */ /* 0x000fe400078e0a03 */
[----:B------:R-:W-:Y:S02]  /*5a40*/  IMAD R3, R3, UR17, R2 ;  /* 0x0000001103037c24 */ /* 0x000fe4000f8e0202 */
[----:B------:R-:W-:Y:S01]  /*5a50*/  IMAD R13, R4, UR4, R13 ;  /* 0x00000004040d7c24 */ /* 0x000fe2000f8e020d */
[----:B------:R-:W-:Y:S01]  /*5a60*/  ULDC UR4, c[0x0][0x600] ;  /* 0x0001800000047ab9 */ /* 0x000fe20000000800 */
[----:B------:R-:W-:Y:S02]  /*5a70*/  IMAD R12, R3, UR5, R12 ;  /* 0x00000005030c7c24 */ /* 0x000fe4000f8e020c */
[----:B------:R-:W-:Y:S02]  /*5a80*/  IMAD R13, R13, UR4, R14 ;  /* 0x000000040d0d7c24 */ /* 0x000fe4000f8e020e */
[----:B------:R-:W-:-:S02]  /*5a90*/  IMAD.MOV.U32 R3, RZ, RZ, 0x1 ;  /* 0x00000001ff037424 */ /* 0x000fc400078e00ff */
[----:B------:R-:W-:Y:S01]  /*5aa0*/  IMAD.MOV.U32 R2, RZ, RZ, R11 ;  /* 0x000000ffff027224 */ /* 0x000fe200078e000b */
[----:B------:R-:W-:Y:S02]  /*5ab0*/  SEL R22, R13, R12, !P4 ;  /* 0x0000000c0d167207 */ /* 0x000fe40006000000 */
[----:B------:R-:W-:-:S07]  /*5ac0*/  SEL R19, R12, R13, !P4 ;  /* 0x0000000d0c137207 */ /* 0x000fce0006000000 */
.L_x_113:
[----:B------:R-:W-:Y:S05]  /*5ad0*/  BSYNC B1 ;  /* 0x0000000000017941 */ /* 0x000fea0003800000 */
.L_x_112:
[----:B------:R-:W-:-:S13]  /*5ae0*/  LOP3.LUT P1, RZ, R3, 0xff, RZ, 0xc0, !PT ;  /* 0x000000ff03ff7812 */ /* 0x000fda000782c0ff */
[----:B------:R-:W-:Y:S05]  /*5af0*/  @P1 BRA `(.L_x_116) ;  /* 0xfffffff400241947 */ /* 0x000fea000383ffff */
[----:B------:R-:W-:Y:S05]  /*5b00*/  BSYNC B0 ;  /* 0x0000000000007941 */ /* 0x000fea0003800000 */
.L_x_104:
[----:B------:R-:W-:-:S03]  /*5b10*/  UMOV UR4, 0xffffffff ;  /* 0xffffffff00047882 */ /* 0x000fc60000000000 */
[----:B------:R-:W-:Y:S05]  /*5b20*/  BRA.DIV UR4, `(.L_x_117) ;  /* 0x0000001204a07947 */ /* 0x000fea000b800000 */
[----:B------:R-:W-:-:S13]  /*5b30*/  ELECT P6, URZ, PT ;  /* 0x00000000003f782f */ /* 0x000fda00038c0000 */
.L_x_157:
[----:B------:R-:W-:Y:S04]  /*5b40*/  BSSY B0, `(.L_x_118) ;  /* 0x0000103000007945 */ /* 0x000fe80003800000 */
[----:B------:R-:W-:Y:S05]  /*5b50*/  @!P6 BRA `(.L_x_119) ;  /* 0x000000100004e947 */ /* 0x000fea0003800000 */
[----:B------:R-:W-:-:S04]  /*5b60*/  LOP3.LUT R16, R16, 0x2, RZ, 0xfc, !PT ;  /* 0x0000000210107812 */ /* 0x000fc800078efcff */
[----:B------:R-:W-:-:S13]  /*5b70*/  ISETP.NE.AND P0, PT, R16, 0x3, PT ;  /* 0x000000031000780c */ /* 0x000fda0003f05270 */
[----:B------:R-:W-:Y:S05]  /*5b80*/  @!P0 BRA `(.L_x_120) ;  /* 0x0000000000048947 */ /* 0x000fea0003800000 */
[----:B------:R-:W-:Y:S01]  /*5b90*/  BPT.TRAP 0x1 ;  /* 0x000000040000795c */ /* 0x000fe20000300000 */
.L_x_120:
[----:B------:R-:W0:Y:S01]  /*5ba0*/  S2R R3, SR_CgaCtaId ;  /* 0x0000000000037919 */ /* 0x000e220000008800 */
[----:B------:R-:W-:-:S04]  /*5bb0*/  MOV R2, 0x400 ;  /* 0x0000040000027802 */ /* 0x000fc80000000f00 */
[----:B0-----:R-:W-:Y:S02]  /*5bc0*/  LEA R3, R3, R2, 0x18 ;  /* 0x0000000203037211 */ /* 0x001fe400078ec0ff */
[----:B------:R-:W-:-:S03]  /*5bd0*/  SHF.L.U32 R2, R0, 0x1f, RZ ;  /* 0x0000001f00027819 */ /* 0x000fc600000006ff */
[----:B------:R-:W-:-:S04]  /*5be0*/  VIADD R3, R3, 0xe0 ;  /* 0x000000e003037836 */ /* 0x000fc80000000000 */
[C---:B------:R-:W-:Y:S02]  /*5bf0*/  IMAD R7, R6.reuse, 0x8, R3 ;  /* 0x0000000806077824 */ /* 0x040fe400078e0203 */
[----:B------:R-:W-:Y:S02]  /*5c00*/  VIADD R6, R6, 0x1 ;  /* 0x0000000106067836 */ /* 0x000fe40000000000 */
[----:B------:R-:W0:Y:S03]  /*5c10*/  SYNCS.PHASECHK.TRANS64.TRYWAIT P0, [R7+URZ], R2 ;  /* 0x00000002070075a7 */ /* 0x000e26000800017f */
[----:B------:R-:W-:-:S04]  /*5c20*/  ISETP.NE.AND P1, PT, R6, 0x1c, PT ;  /* 0x0000001c0600780c */ /* 0x000fc80003f25270 */
[----:B------:R-:W-:Y:S02]  /*5c30*/  SEL R5, RZ, 0x1, P1 ;  /* 0x00000001ff057807 */ /* 0x000fe40000800000 */
[----:B------:R-:W-:Y:S02]  /*5c40*/  SEL R6, R6, RZ, P1 ;  /* 0x000000ff06067207 */ /* 0x000fe40000800000 */
[----:B------:R-:W-:-:S03]  /*5c50*/  LOP3.LUT R5, R0, R5, RZ, 0x3c, !PT ;  /* 0x0000000500057212 */ /* 0x000fc600078e3cff */
[----:B------:R-:W-:Y:S01]  /*5c60*/  IMAD R9, R6, 0x8, R3 ;  /* 0x0000000806097824 */ /* 0x000fe200078e0203 */
[----:B------:R-:W-:Y:S01]  /*5c70*/  SHF.L.U32 R4, R5, 0x1f, RZ ;  /* 0x0000001f05047819 */ /* 0x000fe200000006ff */
[----:B0-----:R-:W-:Y:S06]  /*5c80*/  @!P0 BRA `(.L_x_121) ;  /* 0x0000001000688947 */ /* 0x001fec0003800000 */
.L_x_158:
[----:B------:R-:W1:Y:S01]  /*5c90*/  SYNCS.PHASECHK.TRANS64.TRYWAIT P0, [R9+URZ], R4 ;  /* 0x00000004090075a7 */ /* 0x000e62000800017f */
[----:B------:R-:W-:-:S05]  /*5ca0*/  VIADD R0, R6, 0x1 ;  /* 0x0000000106007836 */ /* 0x000fca0000000000 */
[----:B------:R-:W-:-:S04]  /*5cb0*/  ISETP.NE.AND P1, PT, R0, 0x1c, PT ;  /* 0x0000001c0000780c */ /* 0x000fc80003f25270 */
[----:B0-----:R-:W-:Y:S02]  /*5cc0*/  SEL R2, RZ, 0x1, P1 ;  /* 0x00000001ff027807 */ /* 0x001fe40000800000 */
[----:B------:R-:W-:Y:S02]  /*5cd0*/  SEL R0, R0, RZ, P1 ;  /* 0x000000ff00007207 */ /* 0x000fe40000800000 */
[----:B------:R-:W-:-:S03]  /*5ce0*/  LOP3.LUT R7, R5, R2, RZ, 0x3c, !PT ;  /* 0x0000000205077212 */ /* 0x000fc600078e3cff */
[----:B------:R-:W-:Y:S01]  /*5cf0*/  IMAD R6, R0, 0x8, R3 ;  /* 0x0000000800067824 */ /* 0x000fe200078e0203 */
[----:B------:R-:W-:Y:S01]  /*5d00*/  SHF.L.U32 R5, R7, 0x1f, RZ ;  /* 0x0000001f07057819 */ /* 0x000fe200000006ff */
[----:B-1----:R-:W-:Y:S06]  /*5d10*/  @!P0 BRA `(.L_x_122) ;  /* 0x0000001000588947 */ /* 0x002fec0003800000 */
.L_x_159:
[----:B------:R-:W1:Y:S01]  /*5d20*/  SYNCS.PHASECHK.TRANS64.TRYWAIT P0, [R6+URZ], R5 ;  /* 0x00000005060075a7 */ /* 0x000e62000800017f */
[----:B------:R-:W-:-:S05]  /*5d30*/  VIADD R0, R0, 0x1 ;  /* 0x0000000100007836 */ /* 0x000fca0000000000 */
[----:B------:R-:W-:-:S04]  /*5d40*/  ISETP.NE.AND P1, PT, R0, 0x1c, PT ;  /* 0x0000001c0000780c */ /* 0x000fc80003f25270 */
[----:B------:R-:W-:Y:S02]  /*5d50*/  SEL R2, RZ, 0x1, P1 ;  /* 0x00000001ff027807 */ /* 0x000fe40000800000 */
[----:B------:R-:W-:Y:S02]  /*5d60*/  SEL R0, R0, RZ, P1 ;  /* 0x000000ff00007207 */ /* 0x000fe40000800000 */
[----:B------:R-:W-:-:S03]  /*5d70*/  LOP3.LUT R7, R7, R2, RZ, 0x3c, !PT ;  /* 0x0000000207077212 */ /* 0x000fc600078e3cff */
[----:B0-----:R-:W-:Y:S01]  /*5d80*/  IMAD R9, R0, 0x8, R3 ;  /* 0x0000000800097824 */ /* 0x001fe200078e0203 */
[----:B------:R-:W-:Y:S01]  /*5d90*/  SHF.L.U32 R4, R7, 0x1f, RZ ;  /* 0x0000001f07047819 */ /* 0x000fe200000006ff */
[----:B-1----:R-:W-:Y:S06]  /*5da0*/  @!P0 BRA `(.L_x_123) ;  /* 0x0000001000488947 */ /* 0x002fec0003800000 */
.L_x_160:
        /* <DEDUP_REMOVED lines=9> */
.L_x_161:
        /* <DEDUP_REMOVED lines=9> */
.L_x_162:
        /* <DEDUP_REMOVED lines=9> */
.L_x_163:
        /* <DEDUP_REMOVED lines=9> */
.L_x_164:
        /* <DEDUP_REMOVED lines=9> */
.L_x_165:
        /* <DEDUP_REMOVED lines=9> */
.L_x_166:
        /* <DEDUP_REMOVED lines=9> */
.L_x_167:
        /* <DEDUP_REMOVED lines=9> */
.L_x_168:
        /* <DEDUP_REMOVED lines=9> */
.L_x_169:
        /* <DEDUP_REMOVED lines=9> */
.L_x_170:
        /* <DEDUP_REMOVED lines=9> */
.L_x_171:
        /* <DEDUP_REMOVED lines=9> */
.L_x_172:
        /* <DEDUP_REMOVED lines=9> */
.L_x_173:
        /* <DEDUP_REMOVED lines=9> */
.L_x_174:
        /* <DEDUP_REMOVED lines=9> */
.L_x_175:
        /* <DEDUP_REMOVED lines=9> */
.L_x_176:
        /* <DEDUP_REMOVED lines=9> */
.L_x_177:
        /* <DEDUP_REMOVED lines=9> */
.L_x_178:
        /* <DEDUP_REMOVED lines=9> */
.L_x_179:
        /* <DEDUP_REMOVED lines=9> */
.L_x_180:
        /* <DEDUP_REMOVED lines=9> */
.L_x_181:
        /* <DEDUP_REMOVED lines=9> */
.L_x_182:
        /* <DEDUP_REMOVED lines=9> */
.L_x_183:
[----:B------:R-:W1:Y:S01]  /*6aa0*/  SYNCS.PHASECHK.TRANS64.TRYWAIT P0, [R6+URZ], R5 ;  /* 0x00000005060075a7 */ /* 0x000e62000800017f */
[----:B------:R-:W-:-:S05]  /*6ab0*/  VIADD R0, R0, 0x1 ;  /* 0x0000000100007836 */ /* 0x000fca0000000000 */
[----:B------:R-:W-:-:S04]  /*6ac0*/  ISETP.NE.AND P1, PT, R0, 0x1c, PT ;  /* 0x0000001c0000780c */ /* 0x000fc80003f25270 */
[----:B------:R-:W-:Y:S02]  /*6ad0*/  SEL R2, RZ, 0x1, P1 ;  /* 0x00000001ff027807 */ /* 0x000fe40000800000 */
[----:B------:R-:W-:Y:S02]  /*6ae0*/  SEL R0, R0, RZ, P1 ;  /* 0x000000ff00007207 */ /* 0x000fe40000800000 */
[----:B------:R-:W-:Y:S01]  /*6af0*/  LOP3.LUT R2, R7, R2, RZ, 0x3c, !PT ;  /* 0x0000000207027212 */ /* 0x000fe200078e3cff */
[----:B-1----:R-:W-:Y:S06]  /*6b00*/  @!P0 BRA `(.L_x_147) ;  /* 0x0000000800d08947 */ /* 0x002fec0003800000 */
.L_x_184:
[----:B------:R-:W-:Y:S01]  /*6b10*/  IMAD R3, R0, 0x8, R3 ;  /* 0x0000000800037824 */ /* 0x000fe200078e0203 */
[----:B------:R-:W-:-:S07]  /*6b20*/  SHF.L.U32 R0, R2, 0x1f, RZ ;  /* 0x0000001f02007819 */ /* 0x000fce00000006ff */
.L_x_148:
[----:B--2---:R2:W3:Y:S02]  /*6b30*/  SYNCS.PHASECHK.TRANS64.TRYWAIT P0, [R3+URZ], R0 ;  /* 0x00000000030075a7 */ /* 0x0044e4000800017f */
[----:B---3--:R-:W-:Y:S05]  /*6b40*/  @!P0 NANOSLEEP.SYNCS 0x989680 ;  /* 0x009896800000895d */ /* 0x008fea0003900000 */
[----:B------:R-:W3:Y:S02]  /*6b50*/  @!P0 SYNCS.PHASECHK.TRANS64 P0, [R3+URZ], R0 ;  /* 0x00000000030085a7 */ /* 0x000ee4000800007f */
[----:B---3--:R-:W-:Y:S05]  /*6b60*/  @!P0 BRA `(.L_x_148) ;  /* 0xfffffffc00f08947 */ /* 0x008fea000383ffff */
.L_x_119:
[----:B------:R-:W-:Y:S05]  /*6b70*/  BSYNC B0 ;  /* 0x0000000000007941 */ /* 0x000fea0003800000 */
.L_x_118:
[----:B------:R-:W-:Y:S05]  /*6b80*/  EXIT ;  /* 0x000000000000794d */ /* 0x000fea0003800000 */
.L_x_20:
[----:B-1----:R1:W2:Y:S02]  /*6b90*/  SYNCS.PHASECHK.TRANS64.TRYWAIT P0, [R65+URZ], R0 ;  /* 0x00000000410075a7 */ /* 0x0022a4000800017f */
[----:B--2---:R-:W-:Y:S05]  /*6ba0*/  @!P0 NANOSLEEP.SYNCS 0x989680 ;  /* 0x009896800000895d */ /* 0x004fea0003900000 */
[----:B------:R-:W2:Y:S02]  /*6bb0*/  @!P0 SYNCS.PHASECHK.TRANS64 P0, [R65+URZ], R0 ;  /* 0x00000000410085a7 */ /* 0x000ea4000800007f */
[----:B--2---:R-:W-:Y:S05]  /*6bc0*/  @!P0 BRA `(.L_x_20) ;  /* 0xfffffffc00f08947 */ /* 0x004fea000383ffff */
[----:B------:R-:W-:Y:S05]  /*6bd0*/  BRA `(.L_x_149) ;  /* 0xffffffac00b47947 */ /* 0x000fea000383ffff */
.L_x_25:
[----:B--2---:R2:W3:Y:S02]  /*6be0*/  SYNCS.PHASECHK.TRANS64.TRYWAIT P1, [R3+URZ], R0 ;  /* 0x00000000030075a7 */ /* 0x0044e4000802017f */
[----:B---3--:R-:W-:Y:S05]  /*6bf0*/  @!P1 NANOSLEEP.SYNCS 0x989680 ;  /* 0x009896800000995d */ /* 0x008fea0003900000 */
[----:B------:R-:W3:Y:S02]  /*6c00*/  @!P1 SYNCS.PHASECHK.TRANS64 P1, [R3+URZ], R0 ;  /* 0x00000000030095a7 */ /* 0x000ee4000802007f */
[----:B---3--:R-:W-:Y:S05]  /*6c10*/  @!P1 BRA `(.L_x_25) ;  /* 0xfffffffc00f09947 */ /* 0x008fea000383ffff */
[----:B------:R-:W-:Y:S05]  /*6c20*/  BRA `(.L_x_24) ;  /* 0xffffffb000187947 */ /* 0x000fea000383ffff */
.L_x_30:
[----:B--2---:R-:W-:-:S04]  /*6c30*/  IMAD.U32 R5, RZ, RZ, UR4 ;  /* 0x00000004ff057e24 */ /* 0x004fc8000f8e00ff */
[----:B------:R2:W3:Y:S03]  /*6c40*/  SYNCS.PHASECHK.TRANS64.TRYWAIT P1, [R5+URZ], R4 ;  /* 0x00000004050075a7 */ /* 0x0004e6000802017f */
[----:B---3--:R-:W-:Y:S05]  /*6c50*/  @!P1 NANOSLEEP.SYNCS 0x989680 ;  /* 0x009896800000995d */ /* 0x008fea0003900000 */
[----:B------:R-:W3:Y:S02]  /*6c60*/  @!P1 SYNCS.PHASECHK.TRANS64 P1, [R5+URZ], R4 ;  /* 0x00000004050095a7 */ /* 0x000ee4000802007f */
[----:B---3--:R-:W-:Y:S05]  /*6c70*/  @!P1 BRA `(.L_x_30) ;  /* 0xfffffffc00ec9947 */ /* 0x008fea000383ffff */
[----:B------:R-:W-:Y:S05]  /*6c80*/  BRA `(.L_x_29) ;  /* 0xffffffb000907947 */ /* 0x000fea000383ffff */
.L_x_36:
[----:B-1----:R1:W2:Y:S02]  /*6c90*/  SYNCS.PHASECHK.TRANS64.TRYWAIT P0, [R65+URZ+0x10], R0 ;  /* 0x00001000410075a7 */ /* 0x0022a4000800017f */
[----:B--2---:R-:W-:Y:S05]  /*6ca0*/  @!P0 NANOSLEEP.SYNCS 0x989680 ;  /* 0x009896800000895d */ /* 0x004fea0003900000 */
[----:B------:R-:W2:Y:S02]  /*6cb0*/  @!P0 SYNCS.PHASECHK.TRANS64 P0, [R65+URZ+0x10], R0 ;  /* 0x00001000410085a7 */ /* 0x000ea4000800007f */
[----:B--2---:R-:W-:Y:S05]  /*6cc0*/  @!P0 BRA `(.L_x_36) ;  /* 0xfffffffc00f08947 */ /* 0x004fea000383ffff */
[----:B------:R-:W-:Y:S05]  /*6cd0*/  BRA `(.L_x_150) ;  /* 0xffffffb4009c7947 */ /* 0x000fea000383ffff */
.L_x_105:
[----:B------:R-:W-:Y:S01]  /*6ce0*/  BSSY B1, `(.L_x_151) ;  /* 0x0000006000017945 */ /* 0x000fe20003800000 */
[----:B------:R-:W-:-:S07]  /*6cf0*/  IMAD.MOV.U32 R15, RZ, RZ, -0x1 ;  /* 0xffffffffff0f7424 */ /* 0x000fce00078e00ff */
[----:B-----5:R-:W-:Y:S05]  /*6d00*/  WARPSYNC.COLLECTIVE R15, `(.L_x_152) ;  /* 0x000000000f0c7348 */ /* 0x020fea0003c00000 */
[----:B------:R-:W-:Y:S02]  /*6d10*/  ELECT P6, UR62, PT ;  /* 0x00000000003e782f */ /* 0x000fe400038c0000 */
[----:B------:R-:W-:Y:S01]  /*6d20*/  MOV R14, UR62 ;  /* 0x0000003e000e7c02 */ /* 0x000fe20008000f00 */
[----:B-----5:R-:W-:Y:S10]  /*6d30*/  ENDCOLLECTIVE ;  /* 0x000000000000791b */ /* 0x020ff40003800000 */
.L_x_152:
[----:B------:R-:W-:Y:S05]  /*6d40*/  BSYNC B1 ;  /* 0x0000000000017941 */ /* 0x000fea0003800000 */
.L_x_151:
[----:B------:R-:W-:Y:S05]  /*6d50*/  BRA `(.L_x_153) ;  /* 0xffffffe000987947 */ /* 0x000fea000383ffff */
.L_x_108:
[----:B-1----:R1:W2:Y:S02]  /*6d60*/  SYNCS.PHASECHK.TRANS64.TRYWAIT P1, [R13+URZ+0xe0], R4 ;  /* 0x0000e0040d0075a7 */ /* 0x0022a4000802017f */
[----:B--2---:R-:W-:Y:S05]  /*6d70*/  @!P1 NANOSLEEP.SYNCS 0x989680 ;  /* 0x009896800000995d */ /* 0x004fea0003900000 */
[----:B------:R-:W2:Y:S02]  /*6d80*/  @!P1 SYNCS.PHASECHK.TRANS64 P1, [R13+URZ+0xe0], R4 ;  /* 0x0000e0040d0095a7 */ /* 0x000ea4000802007f */
[----:B--2---:R-:W-:Y:S05]  /*6d90*/  @!P1 BRA `(.L_x_108) ;  /* 0xfffffffc00f09947 */ /* 0x004fea000383ffff */
[----:B------:R-:W-:Y:S05]  /*6da0*/  BRA `(.L_x_154) ;  /* 0xffffffe000cc7947 */ /* 0x000fea000383ffff */
.L_x_117:
[----:B------:R-:W-:Y:S01]  /*6db0*/  BSSY B0, `(.L_x_155) ;  /* 0x0000006000007945 */ /* 0x000fe20003800000 */
[----:B------:R-:W-:-:S07]  /*6dc0*/  IMAD.MOV.U32 R15, RZ, RZ, -0x1 ;  /* 0xffffffffff0f7424 */ /* 0x000fce00078e00ff */
[----:B-----5:R-:W-:Y:S05]  /*6dd0*/  WARPSYNC.COLLECTIVE R15, `(.L_x_156) ;  /* 0x000000000f0c7348 */ /* 0x020fea0003c00000 */
[----:B------:R-:W-:Y:S02]  /*6de0*/  ELECT P6, UR62, PT ;  /* 0x00000000003e782f */ /* 0x000fe400038c0000 */
[----:B------:R-:W-:Y:S01]  /*6df0*/  MOV R14, UR62 ;  /* 0x0000003e000e7c02 */ /* 0x000fe20008000f00 */
[----:B-----5:R-:W-:Y:S10]  /*6e00*/  ENDCOLLECTIVE ;  /* 0x000000000000791b */ /* 0x020ff40003800000 */
.L_x_156:
[----:B------:R-:W-:Y:S05]  /*6e10*/  BSYNC B0 ;  /* 0x0000000000007941 */ /* 0x000fea0003800000 */
.L_x_155:
[----:B------:R-:W-:Y:S05]  /*6e20*/  BRA `(.L_x_157) ;  /* 0xffffffec00447947 */ /* 0x000fea000383ffff */
.L_x_121:
[----:B0-----:R0:W1:Y:S02]  /*6e30*/  SYNCS.PHASECHK.TRANS64.TRYWAIT P0, [R7+URZ], R2 ;  /* 0x00000002070075a7 */ /* 0x001064000800017f */
[----:B-1----:R-:W-:Y:S05]  /*6e40*/  @!P0 NANOSLEEP.SYNCS 0x989680 ;  /* 0x009896800000895d */ /* 0x002fea0003900000 */
[----:B------:R-:W1:Y:S02]  /*6e50*/  @!P0 SYNCS.PHASECHK.TRANS64 P0, [R7+URZ], R2 ;  /* 0x00000002070085a7 */ /* 0x000e64000800007f */
[----:B-1----:R-:W-:Y:S05]  /*6e60*/  @!P0 BRA `(.L_x_121) ;  /* 0xfffffffc00f08947 */ /* 0x002fea000383ffff */
[----:B------:R-:W-:Y:S05]  /*6e70*/  BRA `(.L_x_158) ;  /* 0xffffffec00847947 */ /* 0x000fea000383ffff */
.L_x_122:
[----:B0-----:R0:W1:Y:S02]  /*6e80*/  SYNCS.PHASECHK.TRANS64.TRYWAIT P0, [R9+URZ], R4 ;  /* 0x00000004090075a7 */ /* 0x001064000800017f */
[----:B-1----:R-:W-:Y:S05]  /*6e90*/  @!P0 NANOSLEEP.SYNCS 0x989680 ;  /* 0x009896800000895d */ /* 0x002fea0003900000 */
[----:B------:R-:W1:Y:S02]  /*6ea0*/  @!P0 SYNCS.PHASECHK.TRANS64 P0, [R9+URZ], R4 ;  /* 0x00000004090085a7 */ /* 0x000e64000800007f */
[----:B-1----:R-:W-:Y:S05]  /*6eb0*/  @!P0 BRA `(.L_x_122) ;  /* 0xfffffffc00f08947 */ /* 0x002fea000383ffff */
[----:B------:R-:W-:Y:S05]  /*6ec0*/  BRA `(.L_x_159) ;  /* 0xffffffec00947947 */ /* 0x000fea000383ffff */
.L_x_123:
[----:B0-----:R0:W1:Y:S02]  /*6ed0*/  SYNCS.PHASECHK.TRANS64.TRYWAIT P0, [R6+URZ], R5 ;  /* 0x00000005060075a7 */ /* 0x001064000800017f */
[----:B-1----:R-:W-:Y:S05]  /*6ee0*/  @!P0 NANOSLEEP.SYNCS 0x989680 ;  /* 0x009896800000895d */ /* 0x002fea0003900000 */
[----:B------:R-:W1:Y:S02]  /*6ef0*/  @!P0 SYNCS.PHASECHK.TRANS64 P0, [R6+URZ], R5 ;  /* 0x00000005060085a7 */ /* 0x000e64000800007f */
[----:B-1----:R-:W-:Y:S05]  /*6f00*/  @!P0 BRA `(.L_x_123) ;  /* 0xfffffffc00f08947 */ /* 0x002fea000383ffff */
[----:B------:R-:W-:Y:S05]  /*6f10*/  BRA `(.L_x_160) ;  /* 0xffffffec00a47947 */ /* 0x000fea000383ffff */
.L_x_124:
[----:B0-----:R0:W1:Y:S02]  /*6f20*/  SYNCS.PHASECHK.TRANS64.TRYWAIT P0, [R9+URZ], R4 ;  /* 0x00000004090075a7 */ /* 0x001064000800017f */
[----:B-1----:R-:W-:Y:S05]  /*6f30*/  @!P0 NANOSLEEP.SYNCS 0x989680 ;  /* 0x009896800000895d */ /* 0x002fea0003900000 */
[----:B------:R-:W1:Y:S02]  /*6f40*/  @!P0 SYNCS.PHASECHK.TRANS64 P0, [R9+URZ], R4 ;  /* 0x00000004090085a7 */ /* 0x000e64000800007f */
[----:B-1----:R-:W-:Y:S05]  /*6f50*/  @!P0 BRA `(.L_x_124) ;  /* 0xfffffffc00f08947 */ /* 0x002fea000383ffff */
[----:B------:R-:W-:Y:S05]  /*6f60*/  BRA `(.L_x_161) ;  /* 0xffffffec00b47947 */ /* 0x000fea000383ffff */
.L_x_125:
[----:B0-----:R0:W1:Y:S02]  /*6f70*/  SYNCS.PHASECHK.TRANS64.TRYWAIT P0, [R6+URZ], R5 ;  /* 0x00000005060075a7 */ /* 0x001064000800017f */
[----:B-1----:R-:W-:Y:S05]  /*6f80*/  @!P0 NANOSLEEP.SYNCS 0x989680 ;  /* 0x009896800000895d */ /* 0x002fea0003900000 */
[----:B------:R-:W1:Y:S02]  /*6f90*/  @!P0 SYNCS.PHASECHK.TRANS64 P0, [R6+URZ], R5 ;  /* 0x00000005060085a7 */ /* 0x000e64000800007f */
[----:B-1----:R-:W-:Y:S05]  /*6fa0*/  @!P0 BRA `(.L_x_125) ;  /* 0xfffffffc00f08947 */ /* 0x002fea000383ffff */
[----:B------:R-:W-:Y:S05]  /*6fb0*/  BRA `(.L_x_162) ;  /* 0xffffffec00c47947 */ /* 0x000fea000383ffff */
.L_x_126:
[----:B0-----:R0:W1:Y:S02]  /*6fc0*/  SYNCS.PHASECHK.TRANS64.TRYWAIT P0, [R9+URZ], R4 ;  /* 0x00000004090075a7 */ /* 0x001064000800017f */
[----:B-1----:R-:W-:Y:S05]  /*6fd0*/  @!P0 NANOSLEEP.SYNCS 0x989680 ;  /* 0x009896800000895d */ /* 0x002fea0003900000 */
[----:B------:R-:W1:Y:S02]  /*6fe0*/  @!P0 SYNCS.PHASECHK.TRANS64 P0, [R9+URZ], R4 ;  /* 0x00000004090085a7 */ /* 0x000e64000800007f */
[----:B-1----:R-:W-:Y:S05]  /*6ff0*/  @!P0 BRA `(.L_x_126) ;  /* 0xfffffffc00f08947 */ /* 0x002fea000383ffff */
[----:B------:R-:W-:Y:S05]  /*7000*/  BRA `(.L_x_163) ;  /* 0xffffffec00d47947 */ /* 0x000fea000383ffff */
.L_x_127:
[----:B0-----:R0:W1:Y:S02]  /*7010*/  SYNCS.PHASECHK.TRANS64.TRYWAIT P0, [R6+URZ], R5 ;  /* 0x00000005060075a7 */ /* 0x001064000800017f */
[----:B-1----:R-:W-:Y:S05]  /*7020*/  @!P0 NANOSLEEP.SYNCS 0x989680 ;  /* 0x009896800000895d */ /* 0x002fea0003900000 */
[----:B------:R-:W1:Y:S02]  /*7030*/  @!P0 SYNCS.PHASECHK.TRANS64 P0, [R6+URZ], R5 ;  /* 0x00000005060085a7 */ /* 0x000e64000800007f */
[----:B-1----:R-:W-:Y:S05]  /*7040*/  @!P0 BRA `(.L_x_127) ;  /* 0xfffffffc00f08947 */ /* 0x002fea000383ffff */
[----:B------:R-:W-:Y:S05]  /*7050*/  BRA `(.L_x_164) ;  /* 0xffffffec00e47947 */ /* 0x000fea000383ffff */
.L_x_128:
[----:B0-----:R0:W1:Y:S02]  /*7060*/  SYNCS.PHASECHK.TRANS64.TRYWAIT P0, [R9+URZ], R4 ;  /* 0x00000004090075a7 */ /* 0x001064000800017f */
[----:B-1----:R-:W-:Y:S05]  /*7070*/  @!P0 NANOSLEEP.SYNCS 0x989680 ;  /* 0x009896800000895d */ /* 0x002fea0003900000 */
[----:B------:R-:W1:Y:S02]  /*7080*/  @!P0 SYNCS.PHASECHK.TRANS64 P0, [R9+URZ], R4 ;  /* 0x00000004090085a7 */ /* 0x000e64000800007f */
[----:B-1----:R-:W-:Y:S05]  /*7090*/  @!P0 BRA `(.L_x_128) ;  /* 0xfffffffc00f08947 */ /* 0x002fea000383ffff */
[----:B------:R-:W-:Y:S05]  /*70a0*/  BRA `(.L_x_165) ;  /* 0xffffffec00f47947 */ /* 0x000fea000383ffff */
.L_x_129:
[----:B0-----:R0:W1:Y:S02]  /*70b0*/  SYNCS.PHASECHK.TRANS64.TRYWAIT P0, [R6+URZ], R5 ;  /* 0x00000005060075a7 */ /* 0x001064000800017f */
[----:B-1----:R-:W-:Y:S05]  /*70c0*/  @!P0 NANOSLEEP.SYNCS 0x989680 ;  /* 0x009896800000895d */ /* 0x002fea0003900000 */
[----:B------:R-:W1:Y:S02]  /*70d0*/  @!P0 SYNCS.PHASECHK.TRANS64 P0, [R6+URZ], R5 ;  /* 0x00000005060085a7 */ /* 0x000e64000800007f */
[----:B-1----:R-:W-:Y:S05]  /*70e0*/  @!P0 BRA `(.L_x_129) ;  /* 0xfffffffc00f08947 */ /* 0x002fea000383ffff */
[----:B------:R-:W-:Y:S05]  /*70f0*/  BRA `(.L_x_166) ;  /* 0xfffffff000047947 */ /* 0x000fea000383ffff */
.L_x_130:
[----:B0-----:R0:W1:Y:S02]  /*7100*/  SYNCS.PHASECHK.TRANS64.TRYWAIT P0, [R9+URZ], R4 ;  /* 0x00000004090075a7 */ /* 0x001064000800017f */
[----:B-1----:R-:W-:Y:S05]  /*7110*/  @!P0 NANOSLEEP.SYNCS 0x989680 ;  /* 0x009896800000895d */ /* 0x002fea0003900000 */
[----:B------:R-:W1:Y:S02]  /*7120*/  @!P0 SYNCS.PHASECHK.TRANS64 P0, [R9+URZ], R4 ;  /* 0x00000004090085a7 */ /* 0x000e64000800007f */
[----:B-1----:R-:W-:Y:S05]  /*7130*/  @!P0 BRA `(.L_x_130) ;  /* 0xfffffffc00f08947 */ /* 0x002fea000383ffff */
[----:B------:R-:W-:Y:S05]  /*7140*/  BRA `(.L_x_167) ;  /* 0xfffffff000147947 */ /* 0x000fea000383ffff */
.L_x_131:
[----:B0-----:R0:W1:Y:S02]  /*7150*/  SYNCS.PHASECHK.TRANS64.TRYWAIT P0, [R6+URZ], R5 ;  /* 0x00000005060075a7 */ /* 0x001064000800017f */
[----:B-1----:R-:W-:Y:S05]  /*7160*/  @!P0 NANOSLEEP.SYNCS 0x989680 ;  /* 0x009896800000895d */ /* 0x002fea0003900000 */
[----:B------:R-:W1:Y:S02]  /*7170*/  @!P0 SYNCS.PHASECHK.TRANS64 P0, [R6+URZ], R5 ;  /* 0x00000005060085a7 */ /* 0x000e64000800007f */
[----:B-1----:R-:W-:Y:S05]  /*7180*/  @!P0 BRA `(.L_x_131) ;  /* 0xfffffffc00f08947 */ /* 0x002fea000383ffff */
[----:B------:R-:W-:Y:S05]  /*7190*/  BRA `(.L_x_168) ;  /* 0xfffffff000247947 */ /* 0x000fea000383ffff */
.L_x_132:
[----:B0-----:R0:W1:Y:S02]  /*71a0*/  SYNCS.PHASECHK.TRANS64.TRYWAIT P0, [R9+URZ], R4 ;  /* 0x00000004090075a7 */ /* 0x001064000800017f */
[----:B-1----:R-:W-:Y:S05]  /*71b0*/  @!P0 NANOSLEEP.SYNCS 0x989680 ;  /* 0x009896800000895d */ /* 0x002fea0003900000 */
[----:B------:R-:W1:Y:S02]  /*71c0*/  @!P0 SYNCS.PHASECHK.TRANS64 P0, [R9+URZ], R4 ;  /* 0x00000004090085a7 */ /* 0x000e64000800007f */
[----:B-1----:R-:W-:Y:S05]  /*71d0*/  @!P0 BRA `(.L_x_132) ;  /* 0xfffffffc00f08947 */ /* 0x002fea000383ffff */
[----:B------:R-:W-:Y:S05]  /*71e0*/  BRA `(.L_x_169) ;  /* 0xfffffff000347947 */ /* 0x000fea000383ffff */
.L_x_133:
[----:B0-----:R0:W1:Y:S02]  /*71f0*/  SYNCS.PHASECHK.TRANS64.TRYWAIT P0, [R6+URZ], R5 ;  /* 0x00000005060075a7 */ /* 0x001064000800017f */
[----:B-1----:R-:W-:Y:S05]  /*7200*/  @!P0 NANOSLEEP.SYNCS 0x989680 ;  /* 0x009896800000895d */ /* 0x002fea0003900000 */
[----:B------:R-:W1:Y:S02]  /*7210*/  @!P0 SYNCS.PHASECHK.TRANS64 P0, [R6+URZ], R5 ;  /* 0x00000005060085a7 */ /* 0x000e64000800007f */
[----:B-1----:R-:W-:Y:S05]  /*7220*/  @!P0 BRA `(.L_x_133) ;  /* 0xfffffffc00f08947 */ /* 0x002fea000383ffff */
[----:B------:R-:W-:Y:S05]  /*7230*/  BRA `(.L_x_170) ;  /* 0xfffffff000447947 */ /* 0x000fea000383ffff */
.L_x_134:
[----:B0-----:R0:W1:Y:S02]  /*7240*/  SYNCS.PHASECHK.TRANS64.TRYWAIT P0, [R9+URZ], R4 ;  /* 0x00000004090075a7 */ /* 0x001064000800017f */
[----:B-1----:R-:W-:Y:S05]  /*7250*/  @!P0 NANOSLEEP.SYNCS 0x989680 ;  /* 0x009896800000895d */ /* 0x002fea0003900000 */
[----:B------:R-:W1:Y:S02]  /*7260*/  @!P0 SYNCS.PHASECHK.TRANS64 P0, [R9+URZ], R4 ;  /* 0x00000004090085a7 */ /* 0x000e64000800007f */
[----:B-1----:R-:W-:Y:S05]  /*7270*/  @!P0 BRA `(.L_x_134) ;  /* 0xfffffffc00f08947 */ /* 0x002fea000383ffff */
[----:B------:R-:W-:Y:S05]  /*7280*/  BRA `(.L_x_171) ;  /* 0xfffffff000547947 */ /* 0x000fea000383ffff */
.L_x_135:
[----:B0-----:R0:W1:Y:S02]  /*7290*/  SYNCS.PHASECHK.TRANS64.TRYWAIT P0, [R6+URZ], R5 ;  /* 0x00000005060075a7 */ /* 0x001064000800017f */
[----:B-1----:R-:W-:Y:S05]  /*72a0*/  @!P0 NANOSLEEP.SYNCS 0x989680 ;  /* 0x009896800000895d */ /* 0x002fea0003900000 */
[----:B------:R-:W1:Y:S02]  /*72b0*/  @!P0 SYNCS.PHASECHK.TRANS64 P0, [R6+URZ], R5 ;  /* 0x00000005060085a7 */ /* 0x000e64000800007f */
[----:B-1----:R-:W-:Y:S05]  /*72c0*/  @!P0 BRA `(.L_x_135) ;  /* 0xfffffffc00f08947 */ /* 0x002fea000383ffff */
[----:B------:R-:W-:Y:S05]  /*72d0*/  BRA `(.L_x_172) ;  /* 0xfffffff000647947 */ /* 0x000fea000383ffff */
.L_x_136:
[----:B0-----:R0:W1:Y:S02]  /*72e0*/  SYNCS.PHASECHK.TRANS64.TRYWAIT P0, [R9+URZ], R4 ;  /* 0x00000004090075a7 */ /* 0x001064000800017f */
[----:B-1----:R-:W-:Y:S05]  /*72f0*/  @!P0 NANOSLEEP.SYNCS 0x989680 ;  /* 0x009896800000895d */ /* 0x002fea0003900000 */
[----:B------:R-:W1:Y:S02]  /*7300*/  @!P0 SYNCS.PHASECHK.TRANS64 P0, [R9+URZ], R4 ;  /* 0x00000004090085a7 */ /* 0x000e64000800007f */
[----:B-1----:R-:W-:Y:S05]  /*7310*/  @!P0 BRA `(.L_x_136) ;  /* 0xfffffffc00f08947 */ /* 0x002fea000383ffff */
[----:B------:R-:W-:Y:S05]  /*7320*/  BRA `(.L_x_173) ;  /* 0xfffffff000747947 */ /* 0x000fea000383ffff */
.L_x_137:
[----:B0-----:R0:W1:Y:S02]  /*7330*/  SYNCS.PHASECHK.TRANS64.TRYWAIT P0, [R6+URZ], R5 ;  /* 0x00000005060075a7 */ /* 0x001064000800017f */
[----:B-1----:R-:W-:Y:S05]  /*7340*/  @!P0 NANOSLEEP.SYNCS 0x989680 ;  /* 0x009896800000895d */ /* 0x002fea0003900000 */
[----:B------:R-:W1:Y:S02]  /*7350*/  @!P0 SYNCS.PHASECHK.TRANS64 P0, [R6+URZ], R5 ;  /* 0x00000005060085a7 */ /* 0x000e64000800007f */
[----:B-1----:R-:W-:Y:S05]  /*7360*/  @!P0 BRA `(.L_x_137) ;  /* 0xfffffffc00f08947 */ /* 0x002fea000383ffff */
[----:B------:R-:W-:Y:S05]  /*7370*/  BRA `(.L_x_174) ;  /* 0xfffffff000847947 */ /* 0x000fea000383ffff */
.L_x_138:
[----:B0-----:R0:W1:Y:S02]  /*7380*/  SYNCS.PHASECHK.TRANS64.TRYWAIT P0, [R9+URZ], R4 ;  /* 0x00000004090075a7 */ /* 0x001064000800017f */
[----:B-1----:R-:W-:Y:S05]  /*7390*/  @!P0 NANOSLEEP.SYNCS 0x989680 ;  /* 0x009896800000895d */ /* 0x002fea0003900000 */
[----:B------:R-:W1:Y:S02]  /*73a0*/  @!P0 SYNCS.PHASECHK.TRANS64 P0, [R9+URZ], R4 ;  /* 0x00000004090085a7 */ /* 0x000e64000800007f */
[----:B-1----:R-:W-:Y:S05]  /*73b0*/  @!P0 BRA `(.L_x_138) ;  /* 0xfffffffc00f08947 */ /* 0x002fea000383ffff */
[----:B------:R-:W-:Y:S05]  /*73c0*/  BRA `(.L_x_175) ;  /* 0xfffffff000947947 */ /* 0x000fea000383ffff */
.L_x_139:
[----:B0-----:R0:W1:Y:S02]  /*73d0*/  SYNCS.PHASECHK.TRANS64.TRYWAIT P0, [R6+URZ], R5 ;  /* 0x00000005060075a7 */ /* 0x001064000800017f */
[----:B-1----:R-:W-:Y:S05]  /*73e0*/  @!P0 NANOSLEEP.SYNCS 0x989680 ;  /* 0x009896800000895d */ /* 0x002fea0003900000 */
[----:B------:R-:W1:Y:S02]  /*73f0*/  @!P0 SYNCS.PHASECHK.TRANS64 P0, [R6+URZ], R5 ;  /* 0x00000005060085a7 */ /* 0x000e64000800007f */
[----:B-1----:R-:W-:Y:S05]  /*7400*/  @!P0 BRA `(.L_x_139) ;  /* 0xfffffffc00f08947 */ /* 0x002fea000383ffff */
[----:B------:R-:W-:Y:S05]  /*7410*/  BRA `(.L_x_176) ;  /* 0xfffffff000a47947 */ /* 0x000fea000383ffff */
.L_x_140:
[----:B0-----:R0:W1:Y:S02]  /*7420*/  SYNCS.PHASECHK.TRANS64.TRYWAIT P0, [R9+URZ], R4 ;  /* 0x00000004090075a7 */ /* 0x001064000800017f */
[----:B-1----:R-:W-:Y:S05]  /*7430*/  @!P0 NANOSLEEP.SYNCS 0x989680 ;  /* 0x009896800000895d */ /* 0x002fea0003900000 */
[----:B------:R-:W1:Y:S02]  /*7440*/  @!P0 SYNCS.PHASECHK.TRANS64 P0, [R9+URZ], R4 ;  /* 0x00000004090085a7 */ /* 0x000e64000800007f */
[----:B-1----:R-:W-:Y:S05]  /*7450*/  @!P0 BRA `(.L_x_140) ;  /* 0xfffffffc00f08947 */ /* 0x002fea000383ffff */
[----:B------:R-:W-:Y:S05]  /*7460*/  BRA `(.L_x_177) ;  /* 0xfffffff000b47947 */ /* 0x000fea000383ffff */
.L_x_141:
[----:B0-----:R0:W1:Y:S02]  /*7470*/  SYNCS.PHASECHK.TRANS64.TRYWAIT P0, [R6+URZ], R5 ;  /* 0x00000005060075a7 */ /* 0x001064000800017f */
[----:B-1----:R-:W-:Y:S05]  /*7480*/  @!P0 NANOSLEEP.SYNCS 0x989680 ;  /* 0x009896800000895d */ /* 0x002fea0003900000 */
[----:B------:R-:W1:Y:S02]  /*7490*/  @!P0 SYNCS.PHASECHK.TRANS64 P0, [R6+URZ], R5 ;  /* 0x00000005060085a7 */ /* 0x000e64000800007f */
[----:B-1----:R-:W-:Y:S05]  /*74a0*/  @!P0 BRA `(.L_x_141) ;  /* 0xfffffffc00f08947 */ /* 0x002fea000383ffff */
[----:B------:R-:W-:Y:S05]  /*74b0*/  BRA `(.L_x_178) ;  /* 0xfffffff000c47947 */ /* 0x000fea000383ffff */
.L_x_142:
[----:B0-----:R0:W1:Y:S02]  /*74c0*/  SYNCS.PHASECHK.TRANS64.TRYWAIT P0, [R9+URZ], R4 ;  /* 0x00000004090075a7 */ /* 0x001064000800017f */
[----:B-1----:R-:W-:Y:S05]  /*74d0*/  @!P0 NANOSLEEP.SYNCS 0x989680 ;  /* 0x009896800000895d */ /* 0x002fea0003900000 */
[----:B------:R-:W1:Y:S02]  /*74e0*/  @!P0 SYNCS.PHASECHK.TRANS64 P0, [R9+URZ], R4 ;  /* 0x00000004090085a7 */ /* 0x000e64000800007f */
[----:B-1----:R-:W-:Y:S05]  /*74f0*/  @!P0 BRA `(.L_x_142) ;  /* 0xfffffffc00f08947 */ /* 0x002fea000383ffff */
[----:B------:R-:W-:Y:S05]  /*7500*/  BRA `(.L_x_179) ;  /* 0xfffffff000d47947 */ /* 0x000fea000383ffff */
.L_x_143:
[----:B0-----:R0:W1:Y:S02]  /*7510*/  SYNCS.PHASECHK.TRANS64.TRYWAIT P0, [R6+URZ], R5 ;  /* 0x00000005060075a7 */ /* 0x001064000800017f */
[----:B-1----:R-:W-:Y:S05]  /*7520*/  @!P0 NANOSLEEP.SYNCS 0x989680 ;  /* 0x009896800000895d */ /* 0x002fea0003900000 */
[----:B------:R-:W1:Y:S02]  /*7530*/  @!P0 SYNCS.PHASECHK.TRANS64 P0, [R6+URZ], R5 ;  /* 0x00000005060085a7 */ /* 0x000e64000800007f */
[----:B-1----:R-:W-:Y:S05]  /*7540*/  @!P0 BRA `(.L_x_143) ;  /* 0xfffffffc00f08947 */ /* 0x002fea000383ffff */
[----:B------:R-:W-:Y:S05]  /*7550*/  BRA `(.L_x_180) ;  /* 0xfffffff000e47947 */ /* 0x000fea000383ffff */
.L_x_144:
[----:B0-----:R0:W1:Y:S02]  /*7560*/  SYNCS.PHASECHK.TRANS64.TRYWAIT P0, [R9+URZ], R4 ;  /* 0x00000004090075a7 */ /* 0x001064000800017f */
[----:B-1----:R-:W-:Y:S05]  /*7570*/  @!P0 NANOSLEEP.SYNCS 0x989680 ;  /* 0x009896800000895d */ /* 0x002fea0003900000 */
[----:B------:R-:W1:Y:S02]  /*7580*/  @!P0 SYNCS.PHASECHK.TRANS64 P0, [R9+URZ], R4 ;  /* 0x00000004090085a7 */ /* 0x000e64000800007f */
[----:B-1----:R-:W-:Y:S05]  /*7590*/  @!P0 BRA `(.L_x_144) ;  /* 0xfffffffc00f08947 */ /* 0x002fea000383ffff */
[----:B------:R-:W-:Y:S05]  /*75a0*/  BRA `(.L_x_181) ;  /* 0xfffffff000f47947 */ /* 0x000fea000383ffff */
.L_x_145:
[----:B0-----:R0:W1:Y:S02]  /*75b0*/  SYNCS.PHASECHK.TRANS64.TRYWAIT P0, [R6+URZ], R5 ;  /* 0x00000005060075a7 */ /* 0x001064000800017f */
[----:B-1----:R-:W-:Y:S05]  /*75c0*/  @!P0 NANOSLEEP.SYNCS 0x989680 ;  /* 0x009896800000895d */ /* 0x002fea0003900000 */
[----:B------:R-:W1:Y:S02]  /*75d0*/  @!P0 SYNCS.PHASECHK.TRANS64 P0, [R6+URZ], R5 ;  /* 0x00000005060085a7 */ /* 0x000e64000800007f */
[----:B-1----:R-:W-:Y:S05]  /*75e0*/  @!P0 BRA `(.L_x_145) ;  /* 0xfffffffc00f08947 */ /* 0x002fea000383ffff */
[----:B------:R-:W-:Y:S05]  /*75f0*/  BRA `(.L_x_182) ;  /* 0xfffffff400047947 */ /* 0x000fea000383ffff */
.L_x_146:
[----:B0-----:R0:W1:Y:S02]  /*7600*/  SYNCS.PHASECHK.TRANS64.TRYWAIT P0, [R9+URZ], R4 ;  /* 0x00000004090075a7 */ /* 0x001064000800017f */
[----:B-1----:R-:W-:Y:S05]  /*7610*/  @!P0 NANOSLEEP.SYNCS 0x989680 ;  /* 0x009896800000895d */ /* 0x002fea0003900000 */
[----:B------:R-:W1:Y:S02]  /*7620*/  @!P0 SYNCS.PHASECHK.TRANS64 P0, [R9+URZ], R4 ;  /* 0x00000004090085a7 */ /* 0x000e64000800007f */
[----:B-1----:R-:W-:Y:S05]  /*7630*/  @!P0 BRA `(.L_x_146) ;  /* 0xfffffffc00f08947 */ /* 0x002fea000383ffff */
[----:B------:R-:W-:Y:S05]  /*7640*/  BRA `(.L_x_183) ;  /* 0xfffffff400147947 */ /* 0x000fea000383ffff */
.L_x_147:
[----:B-1----:R1:W2:Y:S02]  /*7650*/  SYNCS.PHASECHK.TRANS64.TRYWAIT P0, [R6+URZ], R5 ;  /* 0x00000005060075a7 */ /* 0x0022a4000800017f */
[----:B--2---:R-:W-:Y:S05]  /*7660*/  @!P0 NANOSLEEP.SYNCS 0x989680 ;  /* 0x009896800000895d */ /* 0x004fea0003900000 */
[----:B------:R-:W2:Y:S02]  /*7670*/  @!P0 SYNCS.PHASECHK.TRANS64 P0, [R6+URZ], R5 ;  /* 0x00000005060085a7 */ /* 0x000ea4000800007f */
[----:B--2---:R-:W-:Y:S05]  /*7680*/  @!P0 BRA `(.L_x_147) ;  /* 0xfffffffc00f08947 */ /* 0x004fea000383ffff */
[----:B------:R-:W-:Y:S05]  /*7690*/  BRA `(.L_x_184) ;  /* 0xfffffff4001c7947 */ /* 0x000fea000383ffff */
.L_x_185:
[----:B------:R-:W-:-:S00]  /*76a0*/  BRA `(.L_x_185) ;  /* 0xfffffffc00fc7947 */ /* 0x000fc0000383ffff */
[----:B------:R-:W-:-:S00]  /*76b0*/  NOP ;  /* 0x0000000000007918 */ /* 0x000fc00000000000 */
        /* <DEDUP_REMOVED lines=12> */
.L_x_186:


//--------------------- .nv.global.init           --------------------------
	.section	.nv.global.init,"aw",@progbits
.nv.global.init:
	.type		$str$22,@object
	.size		$str$22,($str$23 - $str$22)
$str$22:
        /*0000*/ 	.byte	0x6b, 0x5f, 0x74, 0x69, 0x6c, 0x65, 0x5f, 0x63, 0x6f, 0x75, 0x6e, 0x74, 0x20, 0x3e, 0x3d, 0x20
        /*0010*/ 	.byte	0x31, 0x00
	.type		$str$23,@object
	.size		$str$23,(__unnamed_1 - $str$23)
$str$23:
        /*0012*/ 	.byte	0x2f, 0x74, 0x6d, 0x70, 0x2f, 0x63, 0x75, 0x74, 0x6c, 0x61, 0x73, 0x73, 0x5f, 0x73, 0x77, 0x65
        /*0022*/ 	.byte	0x65, 0x70, 0x5f, 0x73, 0x72, 0x63, 0x2f, 0x69, 0x6e, 0x63, 0x6c, 0x75, 0x64, 0x65, 0x2f, 0x63
        /*0032*/ 	.byte	0x75, 0x74, 0x6c, 0x61, 0x73, 0x73, 0x2f, 0x67, 0x65, 0x6d, 0x6d, 0x2f, 0x63, 0x6f, 0x6c, 0x6c
        /*0042*/ 	.byte	0x65, 0x63, 0x74, 0x69, 0x76, 0x65, 0x2f, 0x73, 0x6d, 0x39, 0x30, 0x5f, 0x6d, 0x6d, 0x61, 0x5f
        /*0052*/ 	.byte	0x74, 0x6d, 0x61, 0x5f, 0x67, 0x6d, 0x6d, 0x61, 0x5f, 0x73, 0x73, 0x5f, 0x77, 0x61, 0x72, 0x70
        /*0062*/ 	.byte	0x73, 0x70, 0x65, 0x63, 0x69, 0x61, 0x6c, 0x69, 0x7a, 0x65, 0x64, 0x2e, 0x68, 0x70, 0x70, 0x00
	.type		__unnamed_1,@object
	.size		__unnamed_1,(.L_0 - __unnamed_1)
__unnamed_1:
        /*0072*/ 	.byte	0x76, 0x6f, 0x69, 0x64, 0x20, 0x63, 0x75, 0x74, 0x6c, 0x61, 0x73, 0x73, 0x3a, 0x3a, 0x67, 0x65
        /* <DEDUP_REMOVED lines=179> */
        /*0bb2*/ 	.byte	0x75, 0x74, 0x65, 0x3a, 0x3a, 0x69, 0x64, 0x65, 0x6e, 0x74, 0x69, 0x74, 0x79, 0x5d, 0x00
.L_0:


//--------------------- .nv.shared._ZN7cutlass13device_kernelINS_4gemm6kernel13GemmUniversalIN4cute5tupleIJiiiiEEENS1_10collective13CollectiveMmaINS1_34MainloopSm90TmaGmmaWarpSpecializedILi28ENS5_IJNS4_1CILi4EEENSA_ILi1EEESC_EEENS1_32KernelTmaWarpSpecializedPingpongEEENS5_IJNSA_ILi64EEESG_NSA_ILi32EEEEEENS_6half_tENS5_IJlSC_lEEESJ_SK_NS4_8TiledMMAINS4_8MMA_AtomIJNS4_4SM904GMMA25MMA_64x64x16_F32F16F16_SSILNSO_5MajorE0ELSQ_0ELNSO_7ScaleInE1ELSR_1EEEEEENS4_6LayoutINS5_IJSC_SC_SC_EEENS5_IJNSA_ILi0EEESW_SW_EEEEENS5_IJNS4_10UnderscoreESZ_SZ_EEEEENS4_13SM90_TMA_LOADENS4_14ComposedLayoutINS4_7SwizzleILi2ELi4ELi3EEENS4_18smem_ptr_flag_bitsILi16EEENSU_INS5_IJNSA_ILi8EEESH_EEENS5_IJSH_SC_EEEEEEEvNS4_8identityENS4_23SM90_TMA_LOAD_MULTICASTES1C_vS1D_EENS_8epilogue10collective6detail29Sm90TmaWarpSpecializedAdapterINS1H_15DefaultEpilogueISJ_SK_SK_NS1G_6thread17LinearCombinationISJ_Li1EffLNS1L_9ScaleType4KindE0ELNS_15FloatRoundStyleE2ESJ_EENS1_15EpilogueDefaultEEEEEvvEEEEvNT_6ParamsE --------------------------
	.section	.nv.shared._ZN7cutlass13device_kernelINS_4gemm6kernel13GemmUniversalIN4cute5tupleIJiiiiEEENS1_10collective13CollectiveMmaINS1_34MainloopSm90TmaGmmaWarpSpecializedILi28ENS5_IJNS4_1CILi4EEENSA_ILi1EEESC_EEENS1_32KernelTmaWarpSpecializedPingpongEEENS5_IJNSA_ILi64EEESG_NSA_ILi32EEEEEENS_6half_tENS5_IJlSC_lEEESJ_SK_NS4_8TiledMMAINS4_8MMA_AtomIJNS4_4SM904GMMA25MMA_64x64x16_F32F16F16_SSILNSO_5MajorE0ELSQ_0ELNSO_7ScaleInE1ELSR_1EEEEEENS4_6LayoutINS5_IJSC_SC_SC_EEENS5_IJNSA_ILi0EEESW_SW_EEEEENS5_IJNS4_10UnderscoreESZ_SZ_EEEEENS4_13SM90_TMA_LOADENS4_14ComposedLayoutINS4_7SwizzleILi2ELi4ELi3EEENS4_18smem_ptr_flag_bitsILi16EEENSU_INS5_IJNSA_ILi8EEESH_EEENS5_IJSH_SC_EEEEEEEvNS4_8identityENS4_23SM90_TMA_LOAD_MULTICASTES1C_vS1D_EENS_8epilogue10collective6detail29Sm90TmaWarpSpecializedAdapterINS1H_15DefaultEpilogueISJ_SK_SK_NS1G_6thread17LinearCombinationISJ_Li1EffLNS1L_9ScaleType4KindE0ELNS_15FloatRoundStyleE2ESJ_EENS1_15EpilogueDefaultEEEEEvvEEEEvNT_6ParamsE,"aw",@nobits
	.sectionflags	@""
	.align	16
	.zero		1024


//--------------------- .nv.shared.reserved.0     --------------------------
	.section	.nv.shared.reserved.0,"aw",@nobits
	.weak		__nv_reservedSMEM_offset_0_alias
	.size		__nv_reservedSMEM_offset_0_alias, 0, 0
	.other		__nv_reservedSMEM_offset_0_alias,@"STO_CUDA_RESERVED_SHARED STV_DEFAULT"
__nv_reservedSMEM_offset_0_alias:
	.zero		0


//--------------------- .nv.global                --------------------------
	.section	.nv.global,"aw",@nobits
.nv.global:
	.type		_ZN40_INTERNAL_ec7e5f15_4_k_cu_0fbe65b7_217024cute1_E,@object
	.size		_ZN40_INTERNAL_ec7e5f15_4_k_cu_0fbe65b7_217024cute1_E,(_ZN40_INTERNAL_ec7e5f15_4_k_cu_0fbe65b7_217024cuda3std3__45__cpo6cbeginE - _ZN40_INTERNAL_ec7e5f15_4_k_cu_0fbe65b7_217024cute1_E)
_ZN40_INTERNAL_ec7e5f15_4_k_cu_0fbe65b7_217024cute1_E:
	.zero		1
	.type		_ZN40_INTERNAL_ec7e5f15_4_k_cu_0fbe65b7_217024cuda3std3__45__cpo6cbeginE,@object
	.size		_ZN40_INTERNAL_ec7e5f15_4_k_cu_0fbe65b7_217024cuda3std3__45__cpo6cbeginE,(_ZN40_INTERNAL_ec7e5f15_4_k_cu_0fbe65b7_217024cuda3std3__48in_placeE - _ZN40_INTERNAL_ec7e5f15_4_k_cu_0fbe65b7_217024cuda3std3__45__cpo6cbeginE)
_ZN40_INTERNAL_ec7e5f15_4_k_cu_0fbe65b7_217024cuda3std3__45__cpo6cbeginE:
	.zero		1
	.type		_ZN40_INTERNAL_ec7e5f15_4_k_cu_0fbe65b7_217024cuda3std3__48in_placeE,@object
	.size		_ZN40_INTERNAL_ec7e5f15_4_k_cu_0fbe65b7_217024cuda3std3__48in_placeE,(_ZN40_INTERNAL_ec7e5f15_4_k_cu_0fbe65b7_217024cuda3std6ranges3__45__cpo9iter_moveE - _ZN40_INTERNAL_ec7e5f15_4_k_cu_0fbe65b7_217024cuda3std3__48in_placeE)
_ZN40_INTERNAL_ec7e5f15_4_k_cu_0fbe65b7_217024cuda3std3__48in_placeE:
	.zero		1
	.type		_ZN40_INTERNAL_ec7e5f15_4_k_cu_0fbe65b7_217024cuda3std6ranges3__45__cpo9iter_moveE,@object
	.size		_ZN40_INTERNAL_ec7e5f15_4_k_cu_0fbe65b7_217024cuda3std6ranges3__45__cpo9iter_moveE,(_ZN40_INTERNAL_ec7e5f15_4_k_cu_0fbe65b7_217024cuda3std3__45__cpo5beginE - _ZN40_INTERNAL_ec7e5f15_4_k_cu_0fbe65b7_217024cuda3std6ranges3__45__cpo9iter_moveE)
_ZN40_INTERNAL_ec7e5f15_4_k_cu_0fbe65b7_217024cuda3std6ranges3__45__cpo9iter_moveE:
	.zero		1
	.type		_ZN40_INTERNAL_ec7e5f15_4_k_cu_0fbe65b7_217024cuda3std3__45__cpo5beginE,@object
	.size		_ZN40_INTERNAL_ec7e5f15_4_k_cu_0fbe65b7_217024cuda3std3__45__cpo5beginE,(_ZN40_INTERNAL_ec7e5f15_4_k_cu_0fbe65b7_217024cuda3std3__442_GLOBAL__N__ec7e5f15_4_k_cu_0fbe65b7_217026ignoreE - _ZN40_INTERNAL_ec7e5f15_4_k_cu_0fbe65b7_217024cuda3std3__45__cpo5beginE)
_ZN40_INTERNAL_ec7e5f15_4_k_cu_0fbe65b7_217024cuda3std3__45__cpo5beginE:
	.zero		1
	.type		_ZN40_INTERNAL_ec7e5f15_4_k_cu_0fbe65b7_217024cuda3std3__442_GLOBAL__N__ec7e5f15_4_k_cu_0fbe65b7_217026ignoreE,@object
	.size		_ZN40_INTERNAL_ec7e5f15_4_k_cu_0fbe65b7_217024cuda3std3__442_GLOBAL__N__ec7e5f15_4_k_cu_0fbe65b7_217026ignoreE,(_ZN40_INTERNAL_ec7e5f15_4_k_cu_0fbe65b7_217024cute7productE - _ZN40_INTERNAL_ec7e5f15_4_k_cu_0fbe65b7_217024cuda3std3__442_GLOBAL__N__ec7e5f15_4_k_cu_0fbe65b7_217026ignoreE)
_ZN40_INTERNAL_ec7e5f15_4_k_cu_0fbe65b7_217024cuda3std3__442_GLOBAL__N__ec7e5f15_4_k_cu_0fbe65b7_217026ignoreE:
	.zero		1
	.type		_ZN40_INTERNAL_ec7e5f15_4_k_cu_0fbe65b7_217024cute7productE,@object
	.size		_ZN40_INTERNAL_ec7e5f15_4_k_cu_0fbe65b7_217024cute7productE,(_ZN40_INTERNAL_ec7e5f15_4_k_cu_0fbe65b7_217024cuda3std3__45__cpo3endE - _ZN40_INTERNAL_ec7e5f15_4_k_cu_0fbe65b7_217024cute7productE)
_ZN40_INTERNAL_ec7e5f15_4_k_cu_0fbe65b7_217024cute7productE:
	.zero		1
	.type		_ZN40_INTERNAL_ec7e5f15_4_k_cu_0fbe65b7_217024cuda3std3__45__cpo3endE,@object
	.size		_ZN40_INTERNAL_ec7e5f15_4_k_cu_0fbe65b7_217024cuda3std3__45__cpo3endE,(_ZN40_INTERNAL_ec7e5f15_4_k_cu_0fbe65b7_217024cuda3std3__419piecewise_constructE - _ZN40_INTERNAL_ec7e5f15_4_k_cu_0fbe65b7_217024cuda3std3__45__cpo3endE)
_ZN40_INTERNAL_ec7e5f15_4_k_cu_0fbe65b7_217024cuda3std3__45__cpo3endE:
	.zero		1
	.type		_ZN40_INTERNAL_ec7e5f15_4_k_cu_0fbe65b7_217024cuda3std3__419piecewise_constructE,@object
	.size		_ZN40_INTERNAL_ec7e5f15_4_k_cu_0fbe65b7_217024cuda3std3__419piecewise_constructE,(_ZN40_INTERNAL_ec7e5f15_4_k_cu_0fbe65b7_217024cuda3std3__45__cpo4cendE - _ZN40_INTERNAL_ec7e5f15_4_k_cu_0fbe65b7_217024cuda3std3__419piecewise_constructE)
_ZN40_INTERNAL_ec7e5f15_4_k_cu_0fbe65b7_217024cuda3std3__419piecewise_constructE:
	.zero		1
	.type		_ZN40_INTERNAL_ec7e5f15_4_k_cu_0fbe65b7_217024cuda3std3__45__cpo4cendE,@object
	.size		_ZN40_INTERNAL_ec7e5f15_4_k_cu_0fbe65b7_217024cuda3std3__45__cpo4cendE,(_ZN40_INTERNAL_ec7e5f15_4_k_cu_0fbe65b7_217024cuda3std6ranges3__45__cpo4swapE - _ZN40_INTERNAL_ec7e5f15_4_k_cu_0fbe65b7_217024cuda3std3__45__cpo4cendE)
_ZN40_INTERNAL_ec7e5f15_4_k_cu_0fbe65b7_217024cuda3std3__45__cpo4cendE:
	.zero		1
	.type		_ZN40_INTERNAL_ec7e5f15_4_k_cu_0fbe65b7_217024cuda3std6ranges3__45__cpo4swapE,@object
	.size		_ZN40_INTERNAL_ec7e5f15_4_k_cu_0fbe65b7_217024cuda3std6ranges3__45__cpo4swapE,(.L_8 - _ZN40_INTERNAL_ec7e5f15_4_k_cu_0fbe65b7_217024cuda3std6ranges3__45__cpo4swapE)
_ZN40_INTERNAL_ec7e5f15_4_k_cu_0fbe65b7_217024cuda3std6ranges3__45__cpo4swapE:
	.zero		1
.L_8:


//--------------------- .nv.constant0._ZN7cutlass13device_kernelINS_4gemm6kernel13GemmUniversalIN4cute5tupleIJiiiiEEENS1_10collective13CollectiveMmaINS1_34MainloopSm90TmaGmmaWarpSpecializedILi28ENS5_IJNS4_1CILi4EEENSA_ILi1EEESC_EEENS1_32KernelTmaWarpSpecializedPingpongEEENS5_IJNSA_ILi64EEESG_NSA_ILi32EEEEEENS_6half_tENS5_IJlSC_lEEESJ_SK_NS4_8TiledMMAINS4_8MMA_AtomIJNS4_4SM904GMMA25MMA_64x64x16_F32F16F16_SSILNSO_5MajorE0ELSQ_0ELNSO_7ScaleInE1ELSR_1EEEEEENS4_6LayoutINS5_IJSC_SC_SC_EEENS5_IJNSA_ILi0EEESW_SW_EEEEENS5_IJNS4_10UnderscoreESZ_SZ_EEEEENS4_13SM90_TMA_LOADENS4_14ComposedLayoutINS4_7SwizzleILi2ELi4ELi3EEENS4_18smem_ptr_flag_bitsILi16EEENSU_INS5_IJNSA_ILi8EEESH_EEENS5_IJSH_SC_EEEEEEEvNS4_8identityENS4_23SM90_TMA_LOAD_MULTICASTES1C_vS1D_EENS_8epilogue10collective6detail29Sm90TmaWarpSpecializedAdapterINS1H_15DefaultEpilogueISJ_SK_SK_NS1G_6thread17LinearCombinationISJ_Li1EffLNS1L_9ScaleType4KindE0ELNS_15FloatRoundStyleE2ESJ_EENS1_15EpilogueDefaultEEEEEvvEEEEvNT_6ParamsE --------------------------
	.section	.nv.constant0._ZN7cutlass13device_kernelINS_4gemm6kernel13GemmUniversalIN4cute5tupleIJiiiiEEENS1_10collective13CollectiveMmaINS1_34MainloopSm90TmaGmmaWarpSpecializedILi28ENS5_IJNS4_1CILi4EEENSA_ILi1EEESC_EEENS1_32KernelTmaWarpSpecializedPingpongEEENS5_IJNSA_ILi64EEESG_NSA_ILi32EEEEEENS_6half_tENS5_IJlSC_lEEESJ_SK_NS4_8TiledMMAINS4_8MMA_AtomIJNS4_4SM904GMMA25MMA_64x64x16_F32F16F16_SSILNSO_5MajorE0ELSQ_0ELNSO_7ScaleInE1ELSR_1EEEEEENS4_6LayoutINS5_IJSC_SC_SC_EEENS5_IJNSA_ILi0EEESW_SW_EEEEENS5_IJNS4_10UnderscoreESZ_SZ_EEEEENS4_13SM90_TMA_LOADENS4_14ComposedLayoutINS4_7SwizzleILi2ELi4ELi3EEENS4_18smem_ptr_flag_bitsILi16EEENSU_INS5_IJNSA_ILi8EEESH_EEENS5_IJSH_SC_EEEEEEEvNS4_8identityENS4_23SM90_TMA_LOAD_MULTICASTES1C_vS1D_EENS_8epilogue10collective6detail29Sm90TmaWarpSpecializedAdapterINS1H_15DefaultEpilogueISJ_SK_SK_NS1G_6thread17LinearCombinationISJ_Li1EffLNS1L_9ScaleType4KindE0ELNS_15FloatRoundStyleE2ESJ_EENS1_15EpilogueDefaultEEEEEvvEEEEvNT_6ParamsE,"a",@progbits
	.sectionflags	@""
	.align	4
.nv.constant0._ZN7cutlass13device_kernelINS_4gemm6kernel13GemmUniversalIN4cute5tupleIJiiiiEEENS1_10collective13CollectiveMmaINS1_34MainloopSm90TmaGmmaWarpSpecializedILi28ENS5_IJNS4_1CILi4EEENSA_ILi1EEESC_EEENS1_32KernelTmaWarpSpecializedPingpongEEENS5_IJNSA_ILi64EEESG_NSA_ILi32EEEEEENS_6half_tENS5_IJlSC_lEEESJ_SK_NS4_8TiledMMAINS4_8MMA_AtomIJNS4_4SM904GMMA25MMA_64x64x16_F32F16F16_SSILNSO_5MajorE0ELSQ_0ELNSO_7ScaleInE1ELSR_1EEEEEENS4_6LayoutINS5_IJSC_SC_SC_EEENS5_IJNSA_ILi0EEESW_SW_EEEEENS5_IJNS4_10UnderscoreESZ_SZ_EEEEENS4_13SM90_TMA_LOADENS4_14ComposedLayoutINS4_7SwizzleILi2ELi4ELi3EEENS4_18smem_ptr_flag_bitsILi16EEENSU_INS5_IJNSA_ILi8EEESH_EEENS5_IJSH_SC_EEEEEEEvNS4_8identityENS4_23SM90_TMA_LOAD_MULTICASTES1C_vS1D_EENS_8epilogue10collective6detail29Sm90TmaWarpSpecializedAdapterINS1H_15DefaultEpilogueISJ_SK_SK_NS1G_6thread17LinearCombinationISJ_Li1EffLNS1L_9ScaleType4KindE0ELNS_15FloatRoundStyleE2ESJ_EENS1_15EpilogueDefaultEEEEEvvEEEEvNT_6ParamsE:
	.zero		1664


//--------------------- SYMBOLS --------------------------

	.type		.nv.reservedSmem.offset0,@object
	.size		.nv.reservedSmem.offset0,0x4
	.type		__assertfail,@function
